//
// Generated by NVIDIA NVVM Compiler
//
// Compiler Build ID: CL-36424714
// Cuda compilation tools, release 13.0, V13.0.88
// Based on NVVM 20.0.0
//

.version 9.0
.target sm_100
.address_size 64

	// .globl	_Z25mma_simple_swizzle_kernelILi16ELi8ELi16EEvP6__halfS1_S1_iii
.extern .func  (.param .b32 func_retval0) vprintf
(
	.param .b64 vprintf_param_0,
	.param .b64 vprintf_param_1
)
;
// _ZZ25mma_simple_swizzle_kernelILi16ELi8ELi16EEvP6__halfS1_S1_iiiE3s_a has been demoted
// _ZZ25mma_simple_swizzle_kernelILi16ELi8ELi16EEvP6__halfS1_S1_iiiE3s_b has been demoted
.global .align 1 .b8 $str[2] = {10};
.global .align 1 .b8 $str$1[18] = {65, 91, 37, 50, 100, 93, 91, 37, 50, 100, 93, 61, 37, 52, 100, 44, 32};
.global .align 1 .b8 $str$2[18] = {66, 91, 37, 50, 100, 93, 91, 37, 50, 100, 93, 61, 37, 52, 100, 44, 32};

.visible .entry _Z25mma_simple_swizzle_kernelILi16ELi8ELi16EEvP6__halfS1_S1_iii(
	.param .u64 .ptr .align 1 _Z25mma_simple_swizzle_kernelILi16ELi8ELi16EEvP6__halfS1_S1_iii_param_0,
	.param .u64 .ptr .align 1 _Z25mma_simple_swizzle_kernelILi16ELi8ELi16EEvP6__halfS1_S1_iii_param_1,
	.param .u64 .ptr .align 1 _Z25mma_simple_swizzle_kernelILi16ELi8ELi16EEvP6__halfS1_S1_iii_param_2,
	.param .u32 _Z25mma_simple_swizzle_kernelILi16ELi8ELi16EEvP6__halfS1_S1_iii_param_3,
	.param .u32 _Z25mma_simple_swizzle_kernelILi16ELi8ELi16EEvP6__halfS1_S1_iii_param_4,
	.param .u32 _Z25mma_simple_swizzle_kernelILi16ELi8ELi16EEvP6__halfS1_S1_iii_param_5
)
{
	.local .align 8 .b8 	__local_depot0[16];
	.reg .b64 	%SP;
	.reg .b64 	%SPL;
	.reg .pred 	%p<12>;
	.reg .b16 	%rs<65>;
	.reg .b32 	%r<360>;
	.reg .b32 	%f<9>;
	.reg .b64 	%rd<34>;
	// demoted variable
	.shared .align 2 .b8 _ZZ25mma_simple_swizzle_kernelILi16ELi8ELi16EEvP6__halfS1_S1_iiiE3s_a[512];
	// demoted variable
	.shared .align 2 .b8 _ZZ25mma_simple_swizzle_kernelILi16ELi8ELi16EEvP6__halfS1_S1_iiiE3s_b[256];
	mov.u64 	%SPL, __local_depot0;
	cvta.local.u64 	%SP, %SPL;
	ld.param.u32 	%r21, [_Z25mma_simple_swizzle_kernelILi16ELi8ELi16EEvP6__halfS1_S1_iii_param_3];
	ld.param.u32 	%r23, [_Z25mma_simple_swizzle_kernelILi16ELi8ELi16EEvP6__halfS1_S1_iii_param_5];
	and.b32  	%r24, %r23, 15;
	setp.eq.s32 	%p1, %r24, 0;
	@%p1 bra 	$L__BB0_2;
	ld.param.u32 	%r348, [_Z25mma_simple_swizzle_kernelILi16ELi8ELi16EEvP6__halfS1_S1_iii_param_5];
	shr.s32 	%r25, %r348, 31;
	shr.u32 	%r26, %r25, 28;
	add.s32 	%r27, %r348, %r26;
	shr.s32 	%r28, %r27, 4;
	add.s32 	%r351, %r28, 8;
	bra.uni 	$L__BB0_3;
$L__BB0_2:
	ld.param.u32 	%r349, [_Z25mma_simple_swizzle_kernelILi16ELi8ELi16EEvP6__halfS1_S1_iii_param_5];
	shr.s32 	%r351, %r349, 4;
$L__BB0_3:
	ld.param.u32 	%r345, [_Z25mma_simple_swizzle_kernelILi16ELi8ELi16EEvP6__halfS1_S1_iii_param_4];
	mov.u32 	%r29, %tid.y;
	mov.u32 	%r30, %ntid.x;
	mov.u32 	%r31, %tid.x;
	mad.lo.s32 	%r4, %r29, %r30, %r31;
	shr.u32 	%r32, %r4, 1;
	mov.u32 	%r33, %ctaid.y;
	shl.b32 	%r34, %r33, 4;
	add.s32 	%r35, %r32, %r34;
	mov.u32 	%r36, %ctaid.x;
	shl.b32 	%r5, %r36, 3;
	setp.ge.s32 	%p2, %r35, %r21;
	setp.ge.s32 	%p3, %r5, %r345;
	and.pred  	%p4, %p2, %p3;
	@%p4 bra 	$L__BB0_16;
	setp.lt.s32 	%p5, %r351, 1;
	mov.b32 	%r358, 0;
	mov.u32 	%r359, %r358;
	@%p5 bra 	$L__BB0_15;
	mov.b32 	%r352, 0;
	and.b32  	%r40, %r4, 31;
	mov.u64 	%rd10, $str;
	add.u64 	%rd12, %SP, 0;
	mov.u64 	%rd14, $str$1;
	mov.u64 	%rd22, $str$2;
	mov.u32 	%r359, %r352;
	mov.u32 	%r358, %r352;
$L__BB0_6:
	ld.param.u32 	%r350, [_Z25mma_simple_swizzle_kernelILi16ELi8ELi16EEvP6__halfS1_S1_iii_param_5];
	ld.param.u64 	%rd31, [_Z25mma_simple_swizzle_kernelILi16ELi8ELi16EEvP6__halfS1_S1_iii_param_0];
	setp.gt.u32 	%p6, %r40, 15;
	shl.b32 	%r9, %r352, 4;
	shl.b32 	%r45, %r4, 3;
	and.b32  	%r46, %r45, 8;
	mad.lo.s32 	%r47, %r350, %r35, %r46;
	add.s32 	%r48, %r47, %r9;
	cvta.to.global.u64 	%rd4, %rd31;
	mul.wide.s32 	%rd5, %r48, 2;
	add.s64 	%rd6, %rd4, %rd5;
	ld.global.v4.f32 	{%f1, %f2, %f3, %f4}, [%rd6];
	shl.b32 	%r49, %r32, 5;
	mov.u32 	%r50, _ZZ25mma_simple_swizzle_kernelILi16ELi8ELi16EEvP6__halfS1_S1_iiiE3s_a;
	add.s32 	%r51, %r50, %r49;
	xor.b32  	%r52, %r45, %r4;
	shl.b32 	%r53, %r52, 1;
	and.b32  	%r54, %r53, 16;
	add.s32 	%r55, %r51, %r54;
	st.shared.v4.f32 	[%r55], {%f1, %f2, %f3, %f4};
	@%p6 bra 	$L__BB0_8;
	ld.param.u32 	%r346, [_Z25mma_simple_swizzle_kernelILi16ELi8ELi16EEvP6__halfS1_S1_iii_param_4];
	ld.param.u64 	%rd32, [_Z25mma_simple_swizzle_kernelILi16ELi8ELi16EEvP6__halfS1_S1_iii_param_1];
	add.s32 	%r56, %r9, %r4;
	mad.lo.s32 	%r57, %r56, %r346, %r5;
	cvta.to.global.u64 	%rd7, %rd32;
	mul.wide.s32 	%rd8, %r57, 2;
	add.s64 	%rd9, %rd7, %rd8;
	ld.global.v4.f32 	{%f5, %f6, %f7, %f8}, [%rd9];
	shl.b32 	%r58, %r4, 4;
	mov.u32 	%r59, _ZZ25mma_simple_swizzle_kernelILi16ELi8ELi16EEvP6__halfS1_S1_iiiE3s_b;
	add.s32 	%r60, %r59, %r58;
	st.shared.v4.f32 	[%r60], {%f5, %f6, %f7, %f8};
$L__BB0_8:
	setp.ne.s32 	%p7, %r4, 0;
	bar.sync 	0;
	@%p7 bra 	$L__BB0_11;
	cvta.global.u64 	%rd11, %rd10;
	{ // callseq 0, 0
	.param .b64 param0;
	st.param.b64 	[param0], %rd11;
	.param .b64 param1;
	st.param.b64 	[param1], 0;
	.param .b32 retval0;
	call.uni (retval0), 
	vprintf, 
	(
	param0, 
	param1
	);
	ld.param.b32 	%r63, [retval0];
	} // callseq 0
	add.s32 	%r355, %r50, 32;
	mov.b32 	%r356, 0;
$L__BB0_10:
	ld.shared.u16 	%rs1, [%r355+-32];
	// begin inline asm
	cvt.rzi.s32.f16 %r66, %rs1;
	// end inline asm
	cvta.to.local.u64 	%rd13, %rd12;
	mov.b32 	%r98, 0;
	st.local.v2.u32 	[%rd13], {%r356, %r98};
	st.local.u32 	[%rd13+8], %r66;
	cvta.global.u64 	%rd15, %rd14;
	{ // callseq 1, 0
	.param .b64 param0;
	st.param.b64 	[param0], %rd15;
	.param .b64 param1;
	st.param.b64 	[param1], %rd12;
	.param .b32 retval0;
	call.uni (retval0), 
	vprintf, 
	(
	param0, 
	param1
	);
	ld.param.b32 	%r99, [retval0];
	} // callseq 1
	ld.shared.u16 	%rs2, [%r355+-30];
	// begin inline asm
	cvt.rzi.s32.f16 %r67, %rs2;
	// end inline asm
	mov.b32 	%r101, 1;
	st.local.v2.u32 	[%rd13], {%r356, %r101};
	st.local.u32 	[%rd13+8], %r67;
	{ // callseq 2, 0
	.param .b64 param0;
	st.param.b64 	[param0], %rd15;
	.param .b64 param1;
	st.param.b64 	[param1], %rd12;
	.param .b32 retval0;
	call.uni (retval0), 
	vprintf, 
	(
	param0, 
	param1
	);
	ld.param.b32 	%r102, [retval0];
	} // callseq 2
	ld.shared.u16 	%rs3, [%r355+-28];
	// begin inline asm
	cvt.rzi.s32.f16 %r68, %rs3;
	// end inline asm
	mov.b32 	%r104, 2;
	st.local.v2.u32 	[%rd13], {%r356, %r104};
	st.local.u32 	[%rd13+8], %r68;
	{ // callseq 3, 0
	.param .b64 param0;
	st.param.b64 	[param0], %rd15;
	.param .b64 param1;
	st.param.b64 	[param1], %rd12;
	.param .b32 retval0;
	call.uni (retval0), 
	vprintf, 
	(
	param0, 
	param1
	);
	ld.param.b32 	%r105, [retval0];
	} // callseq 3
	ld.shared.u16 	%rs4, [%r355+-26];
	// begin inline asm
	cvt.rzi.s32.f16 %r69, %rs4;
	// end inline asm
	mov.b32 	%r107, 3;
	st.local.v2.u32 	[%rd13], {%r356, %r107};
	st.local.u32 	[%rd13+8], %r69;
	{ // callseq 4, 0
	.param .b64 param0;
	st.param.b64 	[param0], %rd15;
	.param .b64 param1;
	st.param.b64 	[param1], %rd12;
	.param .b32 retval0;
	call.uni (retval0), 
	vprintf, 
	(
	param0, 
	param1
	);
	ld.param.b32 	%r108, [retval0];
	} // callseq 4
	ld.shared.u16 	%rs5, [%r355+-24];
	// begin inline asm
	cvt.rzi.s32.f16 %r70, %rs5;
	// end inline asm
	mov.b32 	%r110, 4;
	st.local.v2.u32 	[%rd13], {%r356, %r110};
	st.local.u32 	[%rd13+8], %r70;
	{ // callseq 5, 0
	.param .b64 param0;
	st.param.b64 	[param0], %rd15;
	.param .b64 param1;
	st.param.b64 	[param1], %rd12;
	.param .b32 retval0;
	call.uni (retval0), 
	vprintf, 
	(
	param0, 
	param1
	);
	ld.param.b32 	%r111, [retval0];
	} // callseq 5
	ld.shared.u16 	%rs6, [%r355+-22];
	// begin inline asm
	cvt.rzi.s32.f16 %r71, %rs6;
	// end inline asm
	mov.b32 	%r113, 5;
	st.local.v2.u32 	[%rd13], {%r356, %r113};
	st.local.u32 	[%rd13+8], %r71;
	{ // callseq 6, 0
	.param .b64 param0;
	st.param.b64 	[param0], %rd15;
	.param .b64 param1;
	st.param.b64 	[param1], %rd12;
	.param .b32 retval0;
	call.uni (retval0), 
	vprintf, 
	(
	param0, 
	param1
	);
	ld.param.b32 	%r114, [retval0];
	} // callseq 6
	ld.shared.u16 	%rs7, [%r355+-20];
	// begin inline asm
	cvt.rzi.s32.f16 %r72, %rs7;
	// end inline asm
	mov.b32 	%r116, 6;
	st.local.v2.u32 	[%rd13], {%r356, %r116};
	st.local.u32 	[%rd13+8], %r72;
	{ // callseq 7, 0
	.param .b64 param0;
	st.param.b64 	[param0], %rd15;
	.param .b64 param1;
	st.param.b64 	[param1], %rd12;
	.param .b32 retval0;
	call.uni (retval0), 
	vprintf, 
	(
	param0, 
	param1
	);
	ld.param.b32 	%r117, [retval0];
	} // callseq 7
	ld.shared.u16 	%rs8, [%r355+-18];
	// begin inline asm
	cvt.rzi.s32.f16 %r73, %rs8;
	// end inline asm
	mov.b32 	%r119, 7;
	st.local.v2.u32 	[%rd13], {%r356, %r119};
	st.local.u32 	[%rd13+8], %r73;
	{ // callseq 8, 0
	.param .b64 param0;
	st.param.b64 	[param0], %rd15;
	.param .b64 param1;
	st.param.b64 	[param1], %rd12;
	.param .b32 retval0;
	call.uni (retval0), 
	vprintf, 
	(
	param0, 
	param1
	);
	ld.param.b32 	%r120, [retval0];
	} // callseq 8
	ld.shared.u16 	%rs9, [%r355+-16];
	// begin inline asm
	cvt.rzi.s32.f16 %r74, %rs9;
	// end inline asm
	mov.b32 	%r122, 8;
	st.local.v2.u32 	[%rd13], {%r356, %r122};
	st.local.u32 	[%rd13+8], %r74;
	{ // callseq 9, 0
	.param .b64 param0;
	st.param.b64 	[param0], %rd15;
	.param .b64 param1;
	st.param.b64 	[param1], %rd12;
	.param .b32 retval0;
	call.uni (retval0), 
	vprintf, 
	(
	param0, 
	param1
	);
	ld.param.b32 	%r123, [retval0];
	} // callseq 9
	ld.shared.u16 	%rs10, [%r355+-14];
	// begin inline asm
	cvt.rzi.s32.f16 %r75, %rs10;
	// end inline asm
	mov.b32 	%r125, 9;
	st.local.v2.u32 	[%rd13], {%r356, %r125};
	st.local.u32 	[%rd13+8], %r75;
	{ // callseq 10, 0
	.param .b64 param0;
	st.param.b64 	[param0], %rd15;
	.param .b64 param1;
	st.param.b64 	[param1], %rd12;
	.param .b32 retval0;
	call.uni (retval0), 
	vprintf, 
	(
	param0, 
	param1
	);
	ld.param.b32 	%r126, [retval0];
	} // callseq 10
	ld.shared.u16 	%rs11, [%r355+-12];
	// begin inline asm
	cvt.rzi.s32.f16 %r76, %rs11;
	// end inline asm
	mov.b32 	%r128, 10;
	st.local.v2.u32 	[%rd13], {%r356, %r128};
	st.local.u32 	[%rd13+8], %r76;
	{ // callseq 11, 0
	.param .b64 param0;
	st.param.b64 	[param0], %rd15;
	.param .b64 param1;
	st.param.b64 	[param1], %rd12;
	.param .b32 retval0;
	call.uni (retval0), 
	vprintf, 
	(
	param0, 
	param1
	);
	ld.param.b32 	%r129, [retval0];
	} // callseq 11
	ld.shared.u16 	%rs12, [%r355+-10];
	// begin inline asm
	cvt.rzi.s32.f16 %r77, %rs12;
	// end inline asm
	mov.b32 	%r131, 11;
	st.local.v2.u32 	[%rd13], {%r356, %r131};
	st.local.u32 	[%rd13+8], %r77;
	{ // callseq 12, 0
	.param .b64 param0;
	st.param.b64 	[param0], %rd15;
	.param .b64 param1;
	st.param.b64 	[param1], %rd12;
	.param .b32 retval0;
	call.uni (retval0), 
	vprintf, 
	(
	param0, 
	param1
	);
	ld.param.b32 	%r132, [retval0];
	} // callseq 12
	ld.shared.u16 	%rs13, [%r355+-8];
	// begin inline asm
	cvt.rzi.s32.f16 %r78, %rs13;
	// end inline asm
	mov.b32 	%r134, 12;
	st.local.v2.u32 	[%rd13], {%r356, %r134};
	st.local.u32 	[%rd13+8], %r78;
	{ // callseq 13, 0
	.param .b64 param0;
	st.param.b64 	[param0], %rd15;
	.param .b64 param1;
	st.param.b64 	[param1], %rd12;
	.param .b32 retval0;
	call.uni (retval0), 
	vprintf, 
	(
	param0, 
	param1
	);
	ld.param.b32 	%r135, [retval0];
	} // callseq 13
	ld.shared.u16 	%rs14, [%r355+-6];
	// begin inline asm
	cvt.rzi.s32.f16 %r79, %rs14;
	// end inline asm
	mov.b32 	%r137, 13;
	st.local.v2.u32 	[%rd13], {%r356, %r137};
	st.local.u32 	[%rd13+8], %r79;
	{ // callseq 14, 0
	.param .b64 param0;
	st.param.b64 	[param0], %rd15;
	.param .b64 param1;
	st.param.b64 	[param1], %rd12;
	.param .b32 retval0;
	call.uni (retval0), 
	vprintf, 
	(
	param0, 
	param1
	);
	ld.param.b32 	%r138, [retval0];
	} // callseq 14
	ld.shared.u16 	%rs15, [%r355+-4];
	// begin inline asm
	cvt.rzi.s32.f16 %r80, %rs15;
	// end inline asm
	mov.b32 	%r140, 14;
	st.local.v2.u32 	[%rd13], {%r356, %r140};
	st.local.u32 	[%rd13+8], %r80;
	{ // callseq 15, 0
	.param .b64 param0;
	st.param.b64 	[param0], %rd15;
	.param .b64 param1;
	st.param.b64 	[param1], %rd12;
	.param .b32 retval0;
	call.uni (retval0), 
	vprintf, 
	(
	param0, 
	param1
	);
	ld.param.b32 	%r141, [retval0];
	} // callseq 15
	ld.shared.u16 	%rs16, [%r355+-2];
	// begin inline asm
	cvt.rzi.s32.f16 %r81, %rs16;
	// end inline asm
	mov.b32 	%r143, 15;
	st.local.v2.u32 	[%rd13], {%r356, %r143};
	st.local.u32 	[%rd13+8], %r81;
	{ // callseq 16, 0
	.param .b64 param0;
	st.param.b64 	[param0], %rd15;
	.param .b64 param1;
	st.param.b64 	[param1], %rd12;
	.param .b32 retval0;
	call.uni (retval0), 
	vprintf, 
	(
	param0, 
	param1
	);
	ld.param.b32 	%r144, [retval0];
	} // callseq 16
	cvta.global.u64 	%rd17, %rd10;
	{ // callseq 17, 0
	.param .b64 param0;
	st.param.b64 	[param0], %rd17;
	.param .b64 param1;
	st.param.b64 	[param1], 0;
	.param .b32 retval0;
	call.uni (retval0), 
	vprintf, 
	(
	param0, 
	param1
	);
	ld.param.b32 	%r146, [retval0];
	} // callseq 17
	ld.shared.u16 	%rs17, [%r355];
	// begin inline asm
	cvt.rzi.s32.f16 %r82, %rs17;
	// end inline asm
	add.s32 	%r148, %r356, 1;
	st.local.v2.u32 	[%rd13], {%r148, %r98};
	st.local.u32 	[%rd13+8], %r82;
	{ // callseq 18, 0
	.param .b64 param0;
	st.param.b64 	[param0], %rd15;
	.param .b64 param1;
	st.param.b64 	[param1], %rd12;
	.param .b32 retval0;
	call.uni (retval0), 
	vprintf, 
	(
	param0, 
	param1
	);
	ld.param.b32 	%r149, [retval0];
	} // callseq 18
	ld.shared.u16 	%rs18, [%r355+2];
	// begin inline asm
	cvt.rzi.s32.f16 %r83, %rs18;
	// end inline asm
	st.local.v2.u32 	[%rd13], {%r148, %r101};
	st.local.u32 	[%rd13+8], %r83;
	{ // callseq 19, 0
	.param .b64 param0;
	st.param.b64 	[param0], %rd15;
	.param .b64 param1;
	st.param.b64 	[param1], %rd12;
	.param .b32 retval0;
	call.uni (retval0), 
	vprintf, 
	(
	param0, 
	param1
	);
	ld.param.b32 	%r151, [retval0];
	} // callseq 19
	ld.shared.u16 	%rs19, [%r355+4];
	// begin inline asm
	cvt.rzi.s32.f16 %r84, %rs19;
	// end inline asm
	st.local.v2.u32 	[%rd13], {%r148, %r104};
	st.local.u32 	[%rd13+8], %r84;
	{ // callseq 20, 0
	.param .b64 param0;
	st.param.b64 	[param0], %rd15;
	.param .b64 param1;
	st.param.b64 	[param1], %rd12;
	.param .b32 retval0;
	call.uni (retval0), 
	vprintf, 
	(
	param0, 
	param1
	);
	ld.param.b32 	%r153, [retval0];
	} // callseq 20
	ld.shared.u16 	%rs20, [%r355+6];
	// begin inline asm
	cvt.rzi.s32.f16 %r85, %rs20;
	// end inline asm
	st.local.v2.u32 	[%rd13], {%r148, %r107};
	st.local.u32 	[%rd13+8], %r85;
	{ // callseq 21, 0
	.param .b64 param0;
	st.param.b64 	[param0], %rd15;
	.param .b64 param1;
	st.param.b64 	[param1], %rd12;
	.param .b32 retval0;
	call.uni (retval0), 
	vprintf, 
	(
	param0, 
	param1
	);
	ld.param.b32 	%r155, [retval0];
	} // callseq 21
	ld.shared.u16 	%rs21, [%r355+8];
	// begin inline asm
	cvt.rzi.s32.f16 %r86, %rs21;
	// end inline asm
	st.local.v2.u32 	[%rd13], {%r148, %r110};
	st.local.u32 	[%rd13+8], %r86;
	{ // callseq 22, 0
	.param .b64 param0;
	st.param.b64 	[param0], %rd15;
	.param .b64 param1;
	st.param.b64 	[param1], %rd12;
	.param .b32 retval0;
	call.uni (retval0), 
	vprintf, 
	(
	param0, 
	param1
	);
	ld.param.b32 	%r157, [retval0];
	} // callseq 22
	ld.shared.u16 	%rs22, [%r355+10];
	// begin inline asm
	cvt.rzi.s32.f16 %r87, %rs22;
	// end inline asm
	st.local.v2.u32 	[%rd13], {%r148, %r113};
	st.local.u32 	[%rd13+8], %r87;
	{ // callseq 23, 0
	.param .b64 param0;
	st.param.b64 	[param0], %rd15;
	.param .b64 param1;
	st.param.b64 	[param1], %rd12;
	.param .b32 retval0;
	call.uni (retval0), 
	vprintf, 
	(
	param0, 
	param1
	);
	ld.param.b32 	%r159, [retval0];
	} // callseq 23
	ld.shared.u16 	%rs23, [%r355+12];
	// begin inline asm
	cvt.rzi.s32.f16 %r88, %rs23;
	// end inline asm
	st.local.v2.u32 	[%rd13], {%r148, %r116};
	st.local.u32 	[%rd13+8], %r88;
	{ // callseq 24, 0
	.param .b64 param0;
	st.param.b64 	[param0], %rd15;
	.param .b64 param1;
	st.param.b64 	[param1], %rd12;
	.param .b32 retval0;
	call.uni (retval0), 
	vprintf, 
	(
	param0, 
	param1
	);
	ld.param.b32 	%r161, [retval0];
	} // callseq 24
	ld.shared.u16 	%rs24, [%r355+14];
	// begin inline asm
	cvt.rzi.s32.f16 %r89, %rs24;
	// end inline asm
	st.local.v2.u32 	[%rd13], {%r148, %r119};
	st.local.u32 	[%rd13+8], %r89;
	{ // callseq 25, 0
	.param .b64 param0;
	st.param.b64 	[param0], %rd15;
	.param .b64 param1;
	st.param.b64 	[param1], %rd12;
	.param .b32 retval0;
	call.uni (retval0), 
	vprintf, 
	(
	param0, 
	param1
	);
	ld.param.b32 	%r163, [retval0];
	} // callseq 25
	ld.shared.u16 	%rs25, [%r355+16];
	// begin inline asm
	cvt.rzi.s32.f16 %r90, %rs25;
	// end inline asm
	st.local.v2.u32 	[%rd13], {%r148, %r122};
	st.local.u32 	[%rd13+8], %r90;
	{ // callseq 26, 0
	.param .b64 param0;
	st.param.b64 	[param0], %rd15;
	.param .b64 param1;
	st.param.b64 	[param1], %rd12;
	.param .b32 retval0;
	call.uni (retval0), 
	vprintf, 
	(
	param0, 
	param1
	);
	ld.param.b32 	%r165, [retval0];
	} // callseq 26
	ld.shared.u16 	%rs26, [%r355+18];
	// begin inline asm
	cvt.rzi.s32.f16 %r91, %rs26;
	// end inline asm
	st.local.v2.u32 	[%rd13], {%r148, %r125};
	st.local.u32 	[%rd13+8], %r91;
	{ // callseq 27, 0
	.param .b64 param0;
	st.param.b64 	[param0], %rd15;
	.param .b64 param1;
	st.param.b64 	[param1], %rd12;
	.param .b32 retval0;
	call.uni (retval0), 
	vprintf, 
	(
	param0, 
	param1
	);
	ld.param.b32 	%r167, [retval0];
	} // callseq 27
	ld.shared.u16 	%rs27, [%r355+20];
	// begin inline asm
	cvt.rzi.s32.f16 %r92, %rs27;
	// end inline asm
	st.local.v2.u32 	[%rd13], {%r148, %r128};
	st.local.u32 	[%rd13+8], %r92;
	{ // callseq 28, 0
	.param .b64 param0;
	st.param.b64 	[param0], %rd15;
	.param .b64 param1;
	st.param.b64 	[param1], %rd12;
	.param .b32 retval0;
	call.uni (retval0), 
	vprintf, 
	(
	param0, 
	param1
	);
	ld.param.b32 	%r169, [retval0];
	} // callseq 28
	ld.shared.u16 	%rs28, [%r355+22];
	// begin inline asm
	cvt.rzi.s32.f16 %r93, %rs28;
	// end inline asm
	st.local.v2.u32 	[%rd13], {%r148, %r131};
	st.local.u32 	[%rd13+8], %r93;
	{ // callseq 29, 0
	.param .b64 param0;
	st.param.b64 	[param0], %rd15;
	.param .b64 param1;
	st.param.b64 	[param1], %rd12;
	.param .b32 retval0;
	call.uni (retval0), 
	vprintf, 
	(
	param0, 
	param1
	);
	ld.param.b32 	%r171, [retval0];
	} // callseq 29
	ld.shared.u16 	%rs29, [%r355+24];
	// begin inline asm
	cvt.rzi.s32.f16 %r94, %rs29;
	// end inline asm
	st.local.v2.u32 	[%rd13], {%r148, %r134};
	st.local.u32 	[%rd13+8], %r94;
	{ // callseq 30, 0
	.param .b64 param0;
	st.param.b64 	[param0], %rd15;
	.param .b64 param1;
	st.param.b64 	[param1], %rd12;
	.param .b32 retval0;
	call.uni (retval0), 
	vprintf, 
	(
	param0, 
	param1
	);
	ld.param.b32 	%r173, [retval0];
	} // callseq 30
	ld.shared.u16 	%rs30, [%r355+26];
	// begin inline asm
	cvt.rzi.s32.f16 %r95, %rs30;
	// end inline asm
	st.local.v2.u32 	[%rd13], {%r148, %r137};
	st.local.u32 	[%rd13+8], %r95;
	{ // callseq 31, 0
	.param .b64 param0;
	st.param.b64 	[param0], %rd15;
	.param .b64 param1;
	st.param.b64 	[param1], %rd12;
	.param .b32 retval0;
	call.uni (retval0), 
	vprintf, 
	(
	param0, 
	param1
	);
	ld.param.b32 	%r175, [retval0];
	} // callseq 31
	ld.shared.u16 	%rs31, [%r355+28];
	// begin inline asm
	cvt.rzi.s32.f16 %r96, %rs31;
	// end inline asm
	st.local.v2.u32 	[%rd13], {%r148, %r140};
	st.local.u32 	[%rd13+8], %r96;
	{ // callseq 32, 0
	.param .b64 param0;
	st.param.b64 	[param0], %rd15;
	.param .b64 param1;
	st.param.b64 	[param1], %rd12;
	.param .b32 retval0;
	call.uni (retval0), 
	vprintf, 
	(
	param0, 
	param1
	);
	ld.param.b32 	%r177, [retval0];
	} // callseq 32
	ld.shared.u16 	%rs32, [%r355+30];
	// begin inline asm
	cvt.rzi.s32.f16 %r97, %rs32;
	// end inline asm
	st.local.v2.u32 	[%rd13], {%r148, %r143};
	st.local.u32 	[%rd13+8], %r97;
	{ // callseq 33, 0
	.param .b64 param0;
	st.param.b64 	[param0], %rd15;
	.param .b64 param1;
	st.param.b64 	[param1], %rd12;
	.param .b32 retval0;
	call.uni (retval0), 
	vprintf, 
	(
	param0, 
	param1
	);
	ld.param.b32 	%r179, [retval0];
	} // callseq 33
	{ // callseq 34, 0
	.param .b64 param0;
	st.param.b64 	[param0], %rd17;
	.param .b64 param1;
	st.param.b64 	[param1], 0;
	.param .b32 retval0;
	call.uni (retval0), 
	vprintf, 
	(
	param0, 
	param1
	);
	ld.param.b32 	%r181, [retval0];
	} // callseq 34
	add.s32 	%r355, %r355, 64;
	add.s32 	%r356, %r356, 2;
	setp.ne.s32 	%p8, %r356, 16;
	@%p8 bra 	$L__BB0_10;
$L__BB0_11:
	setp.ne.s32 	%p9, %r4, 0;
	bar.sync 	0;
	@%p9 bra 	$L__BB0_14;
	cvta.global.u64 	%rd19, %rd10;
	{ // callseq 35, 0
	.param .b64 param0;
	st.param.b64 	[param0], %rd19;
	.param .b64 param1;
	st.param.b64 	[param1], 0;
	.param .b32 retval0;
	call.uni (retval0), 
	vprintf, 
	(
	param0, 
	param1
	);
	ld.param.b32 	%r184, [retval0];
	} // callseq 35
	mov.b32 	%r357, 0;
$L__BB0_13:
	shl.b32 	%r218, %r357, 4;
	mov.u32 	%r219, _ZZ25mma_simple_swizzle_kernelILi16ELi8ELi16EEvP6__halfS1_S1_iiiE3s_b;
	add.s32 	%r220, %r219, %r218;
	ld.shared.u16 	%rs33, [%r220];
	// begin inline asm
	cvt.rzi.s32.f16 %r186, %rs33;
	// end inline asm
	cvta.to.local.u64 	%rd21, %rd12;
	mov.b32 	%r221, 0;
	st.local.v2.u32 	[%rd21], {%r357, %r221};
	st.local.u32 	[%rd21+8], %r186;
	cvta.global.u64 	%rd23, %rd22;
	{ // callseq 36, 0
	.param .b64 param0;
	st.param.b64 	[param0], %rd23;
	.param .b64 param1;
	st.param.b64 	[param1], %rd12;
	.param .b32 retval0;
	call.uni (retval0), 
	vprintf, 
	(
	param0, 
	param1
	);
	ld.param.b32 	%r222, [retval0];
	} // callseq 36
	ld.shared.u16 	%rs34, [%r220+2];
	// begin inline asm
	cvt.rzi.s32.f16 %r187, %rs34;
	// end inline asm
	mov.b32 	%r224, 1;
	st.local.v2.u32 	[%rd21], {%r357, %r224};
	st.local.u32 	[%rd21+8], %r187;
	{ // callseq 37, 0
	.param .b64 param0;
	st.param.b64 	[param0], %rd23;
	.param .b64 param1;
	st.param.b64 	[param1], %rd12;
	.param .b32 retval0;
	call.uni (retval0), 
	vprintf, 
	(
	param0, 
	param1
	);
	ld.param.b32 	%r225, [retval0];
	} // callseq 37
	ld.shared.u16 	%rs35, [%r220+4];
	// begin inline asm
	cvt.rzi.s32.f16 %r188, %rs35;
	// end inline asm
	mov.b32 	%r227, 2;
	st.local.v2.u32 	[%rd21], {%r357, %r227};
	st.local.u32 	[%rd21+8], %r188;
	{ // callseq 38, 0
	.param .b64 param0;
	st.param.b64 	[param0], %rd23;
	.param .b64 param1;
	st.param.b64 	[param1], %rd12;
	.param .b32 retval0;
	call.uni (retval0), 
	vprintf, 
	(
	param0, 
	param1
	);
	ld.param.b32 	%r228, [retval0];
	} // callseq 38
	ld.shared.u16 	%rs36, [%r220+6];
	// begin inline asm
	cvt.rzi.s32.f16 %r189, %rs36;
	// end inline asm
	mov.b32 	%r230, 3;
	st.local.v2.u32 	[%rd21], {%r357, %r230};
	st.local.u32 	[%rd21+8], %r189;
	{ // callseq 39, 0
	.param .b64 param0;
	st.param.b64 	[param0], %rd23;
	.param .b64 param1;
	st.param.b64 	[param1], %rd12;
	.param .b32 retval0;
	call.uni (retval0), 
	vprintf, 
	(
	param0, 
	param1
	);
	ld.param.b32 	%r231, [retval0];
	} // callseq 39
	ld.shared.u16 	%rs37, [%r220+8];
	// begin inline asm
	cvt.rzi.s32.f16 %r190, %rs37;
	// end inline asm
	mov.b32 	%r233, 4;
	st.local.v2.u32 	[%rd21], {%r357, %r233};
	st.local.u32 	[%rd21+8], %r190;
	{ // callseq 40, 0
	.param .b64 param0;
	st.param.b64 	[param0], %rd23;
	.param .b64 param1;
	st.param.b64 	[param1], %rd12;
	.param .b32 retval0;
	call.uni (retval0), 
	vprintf, 
	(
	param0, 
	param1
	);
	ld.param.b32 	%r234, [retval0];
	} // callseq 40
	ld.shared.u16 	%rs38, [%r220+10];
	// begin inline asm
	cvt.rzi.s32.f16 %r191, %rs38;
	// end inline asm
	mov.b32 	%r236, 5;
	st.local.v2.u32 	[%rd21], {%r357, %r236};
	st.local.u32 	[%rd21+8], %r191;
	{ // callseq 41, 0
	.param .b64 param0;
	st.param.b64 	[param0], %rd23;
	.param .b64 param1;
	st.param.b64 	[param1], %rd12;
	.param .b32 retval0;
	call.uni (retval0), 
	vprintf, 
	(
	param0, 
	param1
	);
	ld.param.b32 	%r237, [retval0];
	} // callseq 41
	ld.shared.u16 	%rs39, [%r220+12];
	// begin inline asm
	cvt.rzi.s32.f16 %r192, %rs39;
	// end inline asm
	mov.b32 	%r239, 6;
	st.local.v2.u32 	[%rd21], {%r357, %r239};
	st.local.u32 	[%rd21+8], %r192;
	{ // callseq 42, 0
	.param .b64 param0;
	st.param.b64 	[param0], %rd23;
	.param .b64 param1;
	st.param.b64 	[param1], %rd12;
	.param .b32 retval0;
	call.uni (retval0), 
	vprintf, 
	(
	param0, 
	param1
	);
	ld.param.b32 	%r240, [retval0];
	} // callseq 42
	ld.shared.u16 	%rs40, [%r220+14];
	// begin inline asm
	cvt.rzi.s32.f16 %r193, %rs40;
	// end inline asm
	mov.b32 	%r242, 7;
	st.local.v2.u32 	[%rd21], {%r357, %r242};
	st.local.u32 	[%rd21+8], %r193;
	{ // callseq 43, 0
	.param .b64 param0;
	st.param.b64 	[param0], %rd23;
	.param .b64 param1;
	st.param.b64 	[param1], %rd12;
	.param .b32 retval0;
	call.uni (retval0), 
	vprintf, 
	(
	param0, 
	param1
	);
	ld.param.b32 	%r243, [retval0];
	} // callseq 43
	cvta.global.u64 	%rd25, %rd10;
	{ // callseq 44, 0
	.param .b64 param0;
	st.param.b64 	[param0], %rd25;
	.param .b64 param1;
	st.param.b64 	[param1], 0;
	.param .b32 retval0;
	call.uni (retval0), 
	vprintf, 
	(
	param0, 
	param1
	);
	ld.param.b32 	%r245, [retval0];
	} // callseq 44
	add.s32 	%r247, %r357, 1;
	ld.shared.u16 	%rs41, [%r220+16];
	// begin inline asm
	cvt.rzi.s32.f16 %r194, %rs41;
	// end inline asm
	st.local.v2.u32 	[%rd21], {%r247, %r221};
	st.local.u32 	[%rd21+8], %r194;
	{ // callseq 45, 0
	.param .b64 param0;
	st.param.b64 	[param0], %rd23;
	.param .b64 param1;
	st.param.b64 	[param1], %rd12;
	.param .b32 retval0;
	call.uni (retval0), 
	vprintf, 
	(
	param0, 
	param1
	);
	ld.param.b32 	%r248, [retval0];
	} // callseq 45
	ld.shared.u16 	%rs42, [%r220+18];
	// begin inline asm
	cvt.rzi.s32.f16 %r195, %rs42;
	// end inline asm
	st.local.v2.u32 	[%rd21], {%r247, %r224};
	st.local.u32 	[%rd21+8], %r195;
	{ // callseq 46, 0
	.param .b64 param0;
	st.param.b64 	[param0], %rd23;
	.param .b64 param1;
	st.param.b64 	[param1], %rd12;
	.param .b32 retval0;
	call.uni (retval0), 
	vprintf, 
	(
	param0, 
	param1
	);
	ld.param.b32 	%r250, [retval0];
	} // callseq 46
	ld.shared.u16 	%rs43, [%r220+20];
	// begin inline asm
	cvt.rzi.s32.f16 %r196, %rs43;
	// end inline asm
	st.local.v2.u32 	[%rd21], {%r247, %r227};
	st.local.u32 	[%rd21+8], %r196;
	{ // callseq 47, 0
	.param .b64 param0;
	st.param.b64 	[param0], %rd23;
	.param .b64 param1;
	st.param.b64 	[param1], %rd12;
	.param .b32 retval0;
	call.uni (retval0), 
	vprintf, 
	(
	param0, 
	param1
	);
	ld.param.b32 	%r252, [retval0];
	} // callseq 47
	ld.shared.u16 	%rs44, [%r220+22];
	// begin inline asm
	cvt.rzi.s32.f16 %r197, %rs44;
	// end inline asm
	st.local.v2.u32 	[%rd21], {%r247, %r230};
	st.local.u32 	[%rd21+8], %r197;
	{ // callseq 48, 0
	.param .b64 param0;
	st.param.b64 	[param0], %rd23;
	.param .b64 param1;
	st.param.b64 	[param1], %rd12;
	.param .b32 retval0;
	call.uni (retval0), 
	vprintf, 
	(
	param0, 
	param1
	);
	ld.param.b32 	%r254, [retval0];
	} // callseq 48
	ld.shared.u16 	%rs45, [%r220+24];
	// begin inline asm
	cvt.rzi.s32.f16 %r198, %rs45;
	// end inline asm
	st.local.v2.u32 	[%rd21], {%r247, %r233};
	st.local.u32 	[%rd21+8], %r198;
	{ // callseq 49, 0
	.param .b64 param0;
	st.param.b64 	[param0], %rd23;
	.param .b64 param1;
	st.param.b64 	[param1], %rd12;
	.param .b32 retval0;
	call.uni (retval0), 
	vprintf, 
	(
	param0, 
	param1
	);
	ld.param.b32 	%r256, [retval0];
	} // callseq 49
	ld.shared.u16 	%rs46, [%r220+26];
	// begin inline asm
	cvt.rzi.s32.f16 %r199, %rs46;
	// end inline asm
	st.local.v2.u32 	[%rd21], {%r247, %r236};
	st.local.u32 	[%rd21+8], %r199;
	{ // callseq 50, 0
	.param .b64 param0;
	st.param.b64 	[param0], %rd23;
	.param .b64 param1;
	st.param.b64 	[param1], %rd12;
	.param .b32 retval0;
	call.uni (retval0), 
	vprintf, 
	(
	param0, 
	param1
	);
	ld.param.b32 	%r258, [retval0];
	} // callseq 50
	ld.shared.u16 	%rs47, [%r220+28];
	// begin inline asm
	cvt.rzi.s32.f16 %r200, %rs47;
	// end inline asm
	st.local.v2.u32 	[%rd21], {%r247, %r239};
	st.local.u32 	[%rd21+8], %r200;
	{ // callseq 51, 0
	.param .b64 param0;
	st.param.b64 	[param0], %rd23;
	.param .b64 param1;
	st.param.b64 	[param1], %rd12;
	.param .b32 retval0;
	call.uni (retval0), 
	vprintf, 
	(
	param0, 
	param1
	);
	ld.param.b32 	%r260, [retval0];
	} // callseq 51
	ld.shared.u16 	%rs48, [%r220+30];
	// begin inline asm
	cvt.rzi.s32.f16 %r201, %rs48;
	// end inline asm
	st.local.v2.u32 	[%rd21], {%r247, %r242};
	st.local.u32 	[%rd21+8], %r201;
	{ // callseq 52, 0
	.param .b64 param0;
	st.param.b64 	[param0], %rd23;
	.param .b64 param1;
	st.param.b64 	[param1], %rd12;
	.param .b32 retval0;
	call.uni (retval0), 
	vprintf, 
	(
	param0, 
	param1
	);
	ld.param.b32 	%r262, [retval0];
	} // callseq 52
	{ // callseq 53, 0
	.param .b64 param0;
	st.param.b64 	[param0], %rd25;
	.param .b64 param1;
	st.param.b64 	[param1], 0;
	.param .b32 retval0;
	call.uni (retval0), 
	vprintf, 
	(
	param0, 
	param1
	);
	ld.param.b32 	%r264, [retval0];
	} // callseq 53
	add.s32 	%r266, %r357, 2;
	ld.shared.u16 	%rs49, [%r220+32];
	// begin inline asm
	cvt.rzi.s32.f16 %r202, %rs49;
	// end inline asm
	st.local.v2.u32 	[%rd21], {%r266, %r221};
	st.local.u32 	[%rd21+8], %r202;
	{ // callseq 54, 0
	.param .b64 param0;
	st.param.b64 	[param0], %rd23;
	.param .b64 param1;
	st.param.b64 	[param1], %rd12;
	.param .b32 retval0;
	call.uni (retval0), 
	vprintf, 
	(
	param0, 
	param1
	);
	ld.param.b32 	%r267, [retval0];
	} // callseq 54
	ld.shared.u16 	%rs50, [%r220+34];
	// begin inline asm
	cvt.rzi.s32.f16 %r203, %rs50;
	// end inline asm
	st.local.v2.u32 	[%rd21], {%r266, %r224};
	st.local.u32 	[%rd21+8], %r203;
	{ // callseq 55, 0
	.param .b64 param0;
	st.param.b64 	[param0], %rd23;
	.param .b64 param1;
	st.param.b64 	[param1], %rd12;
	.param .b32 retval0;
	call.uni (retval0), 
	vprintf, 
	(
	param0, 
	param1
	);
	ld.param.b32 	%r269, [retval0];
	} // callseq 55
	ld.shared.u16 	%rs51, [%r220+36];
	// begin inline asm
	cvt.rzi.s32.f16 %r204, %rs51;
	// end inline asm
	st.local.v2.u32 	[%rd21], {%r266, %r227};
	st.local.u32 	[%rd21+8], %r204;
	{ // callseq 56, 0
	.param .b64 param0;
	st.param.b64 	[param0], %rd23;
	.param .b64 param1;
	st.param.b64 	[param1], %rd12;
	.param .b32 retval0;
	call.uni (retval0), 
	vprintf, 
	(
	param0, 
	param1
	);
	ld.param.b32 	%r271, [retval0];
	} // callseq 56
	ld.shared.u16 	%rs52, [%r220+38];
	// begin inline asm
	cvt.rzi.s32.f16 %r205, %rs52;
	// end inline asm
	st.local.v2.u32 	[%rd21], {%r266, %r230};
	st.local.u32 	[%rd21+8], %r205;
	{ // callseq 57, 0
	.param .b64 param0;
	st.param.b64 	[param0], %rd23;
	.param .b64 param1;
	st.param.b64 	[param1], %rd12;
	.param .b32 retval0;
	call.uni (retval0), 
	vprintf, 
	(
	param0, 
	param1
	);
	ld.param.b32 	%r273, [retval0];
	} // callseq 57
	ld.shared.u16 	%rs53, [%r220+40];
	// begin inline asm
	cvt.rzi.s32.f16 %r206, %rs53;
	// end inline asm
	st.local.v2.u32 	[%rd21], {%r266, %r233};
	st.local.u32 	[%rd21+8], %r206;
	{ // callseq 58, 0
	.param .b64 param0;
	st.param.b64 	[param0], %rd23;
	.param .b64 param1;
	st.param.b64 	[param1], %rd12;
	.param .b32 retval0;
	call.uni (retval0), 
	vprintf, 
	(
	param0, 
	param1
	);
	ld.param.b32 	%r275, [retval0];
	} // callseq 58
	ld.shared.u16 	%rs54, [%r220+42];
	// begin inline asm
	cvt.rzi.s32.f16 %r207, %rs54;
	// end inline asm
	st.local.v2.u32 	[%rd21], {%r266, %r236};
	st.local.u32 	[%rd21+8], %r207;
	{ // callseq 59, 0
	.param .b64 param0;
	st.param.b64 	[param0], %rd23;
	.param .b64 param1;
	st.param.b64 	[param1], %rd12;
	.param .b32 retval0;
	call.uni (retval0), 
	vprintf, 
	(
	param0, 
	param1
	);
	ld.param.b32 	%r277, [retval0];
	} // callseq 59
	ld.shared.u16 	%rs55, [%r220+44];
	// begin inline asm
	cvt.rzi.s32.f16 %r208, %rs55;
	// end inline asm
	st.local.v2.u32 	[%rd21], {%r266, %r239};
	st.local.u32 	[%rd21+8], %r208;
	{ // callseq 60, 0
	.param .b64 param0;
	st.param.b64 	[param0], %rd23;
	.param .b64 param1;
	st.param.b64 	[param1], %rd12;
	.param .b32 retval0;
	call.uni (retval0), 
	vprintf, 
	(
	param0, 
	param1
	);
	ld.param.b32 	%r279, [retval0];
	} // callseq 60
	ld.shared.u16 	%rs56, [%r220+46];
	// begin inline asm
	cvt.rzi.s32.f16 %r209, %rs56;
	// end inline asm
	st.local.v2.u32 	[%rd21], {%r266, %r242};
	st.local.u32 	[%rd21+8], %r209;
	{ // callseq 61, 0
	.param .b64 param0;
	st.param.b64 	[param0], %rd23;
	.param .b64 param1;
	st.param.b64 	[param1], %rd12;
	.param .b32 retval0;
	call.uni (retval0), 
	vprintf, 
	(
	param0, 
	param1
	);
	ld.param.b32 	%r281, [retval0];
	} // callseq 61
	{ // callseq 62, 0
	.param .b64 param0;
	st.param.b64 	[param0], %rd25;
	.param .b64 param1;
	st.param.b64 	[param1], 0;
	.param .b32 retval0;
	call.uni (retval0), 
	vprintf, 
	(
	param0, 
	param1
	);
	ld.param.b32 	%r283, [retval0];
	} // callseq 62
	add.s32 	%r285, %r357, 3;
	ld.shared.u16 	%rs57, [%r220+48];
	// begin inline asm
	cvt.rzi.s32.f16 %r210, %rs57;
	// end inline asm
	st.local.v2.u32 	[%rd21], {%r285, %r221};
	st.local.u32 	[%rd21+8], %r210;
	{ // callseq 63, 0
	.param .b64 param0;
	st.param.b64 	[param0], %rd23;
	.param .b64 param1;
	st.param.b64 	[param1], %rd12;
	.param .b32 retval0;
	call.uni (retval0), 
	vprintf, 
	(
	param0, 
	param1
	);
	ld.param.b32 	%r286, [retval0];
	} // callseq 63
	ld.shared.u16 	%rs58, [%r220+50];
	// begin inline asm
	cvt.rzi.s32.f16 %r211, %rs58;
	// end inline asm
	st.local.v2.u32 	[%rd21], {%r285, %r224};
	st.local.u32 	[%rd21+8], %r211;
	{ // callseq 64, 0
	.param .b64 param0;
	st.param.b64 	[param0], %rd23;
	.param .b64 param1;
	st.param.b64 	[param1], %rd12;
	.param .b32 retval0;
	call.uni (retval0), 
	vprintf, 
	(
	param0, 
	param1
	);
	ld.param.b32 	%r288, [retval0];
	} // callseq 64
	ld.shared.u16 	%rs59, [%r220+52];
	// begin inline asm
	cvt.rzi.s32.f16 %r212, %rs59;
	// end inline asm
	st.local.v2.u32 	[%rd21], {%r285, %r227};
	st.local.u32 	[%rd21+8], %r212;
	{ // callseq 65, 0
	.param .b64 param0;
	st.param.b64 	[param0], %rd23;
	.param .b64 param1;
	st.param.b64 	[param1], %rd12;
	.param .b32 retval0;
	call.uni (retval0), 
	vprintf, 
	(
	param0, 
	param1
	);
	ld.param.b32 	%r290, [retval0];
	} // callseq 65
	ld.shared.u16 	%rs60, [%r220+54];
	// begin inline asm
	cvt.rzi.s32.f16 %r213, %rs60;
	// end inline asm
	st.local.v2.u32 	[%rd21], {%r285, %r230};
	st.local.u32 	[%rd21+8], %r213;
	{ // callseq 66, 0
	.param .b64 param0;
	st.param.b64 	[param0], %rd23;
	.param .b64 param1;
	st.param.b64 	[param1], %rd12;
	.param .b32 retval0;
	call.uni (retval0), 
	vprintf, 
	(
	param0, 
	param1
	);
	ld.param.b32 	%r292, [retval0];
	} // callseq 66
	ld.shared.u16 	%rs61, [%r220+56];
	// begin inline asm
	cvt.rzi.s32.f16 %r214, %rs61;
	// end inline asm
	st.local.v2.u32 	[%rd21], {%r285, %r233};
	st.local.u32 	[%rd21+8], %r214;
	{ // callseq 67, 0
	.param .b64 param0;
	st.param.b64 	[param0], %rd23;
	.param .b64 param1;
	st.param.b64 	[param1], %rd12;
	.param .b32 retval0;
	call.uni (retval0), 
	vprintf, 
	(
	param0, 
	param1
	);
	ld.param.b32 	%r294, [retval0];
	} // callseq 67
	ld.shared.u16 	%rs62, [%r220+58];
	// begin inline asm
	cvt.rzi.s32.f16 %r215, %rs62;
	// end inline asm
	st.local.v2.u32 	[%rd21], {%r285, %r236};
	st.local.u32 	[%rd21+8], %r215;
	{ // callseq 68, 0
	.param .b64 param0;
	st.param.b64 	[param0], %rd23;
	.param .b64 param1;
	st.param.b64 	[param1], %rd12;
	.param .b32 retval0;
	call.uni (retval0), 
	vprintf, 
	(
	param0, 
	param1
	);
	ld.param.b32 	%r296, [retval0];
	} // callseq 68
	ld.shared.u16 	%rs63, [%r220+60];
	// begin inline asm
	cvt.rzi.s32.f16 %r216, %rs63;
	// end inline asm
	st.local.v2.u32 	[%rd21], {%r285, %r239};
	st.local.u32 	[%rd21+8], %r216;
	{ // callseq 69, 0
	.param .b64 param0;
	st.param.b64 	[param0], %rd23;
	.param .b64 param1;
	st.param.b64 	[param1], %rd12;
	.param .b32 retval0;
	call.uni (retval0), 
	vprintf, 
	(
	param0, 
	param1
	);
	ld.param.b32 	%r298, [retval0];
	} // callseq 69
	ld.shared.u16 	%rs64, [%r220+62];
	// begin inline asm
	cvt.rzi.s32.f16 %r217, %rs64;
	// end inline asm
	st.local.v2.u32 	[%rd21], {%r285, %r242};
	st.local.u32 	[%rd21+8], %r217;
	{ // callseq 70, 0
	.param .b64 param0;
	st.param.b64 	[param0], %rd23;
	.param .b64 param1;
	st.param.b64 	[param1], %rd12;
	.param .b32 retval0;
	call.uni (retval0), 
	vprintf, 
	(
	param0, 
	param1
	);
	ld.param.b32 	%r300, [retval0];
	} // callseq 70
	{ // callseq 71, 0
	.param .b64 param0;
	st.param.b64 	[param0], %rd25;
	.param .b64 param1;
	st.param.b64 	[param1], 0;
	.param .b32 retval0;
	call.uni (retval0), 
	vprintf, 
	(
	param0, 
	param1
	);
	ld.param.b32 	%r302, [retval0];
	} // callseq 71
	add.s32 	%r357, %r357, 4;
	setp.ne.s32 	%p10, %r357, 16;
	@%p10 bra 	$L__BB0_13;
$L__BB0_14:
	shl.b32 	%r322, %r4, 4;
	and.b32  	%r323, %r322, 240;
	mov.u32 	%r324, _ZZ25mma_simple_swizzle_kernelILi16ELi8ELi16EEvP6__halfS1_S1_iiiE3s_b;
	add.s32 	%r311, %r324, %r323;
	shl.b32 	%r325, %r4, 5;
	and.b32  	%r326, %r325, 480;
	mov.u32 	%r327, _ZZ25mma_simple_swizzle_kernelILi16ELi8ELi16EEvP6__halfS1_S1_iiiE3s_a;
	add.s32 	%r328, %r327, %r326;
	shr.u32 	%r329, %r4, 4;
	shr.u32 	%r330, %r4, 2;
	xor.b32  	%r331, %r329, %r330;
	shl.b32 	%r332, %r331, 4;
	and.b32  	%r333, %r332, 16;
	add.s32 	%r308, %r328, %r333;
	bar.sync 	0;
	// begin inline asm
	ldmatrix.sync.aligned.x4.m8n8.shared.b16 {%r304, %r305, %r306, %r307}, [%r308];

	// end inline asm
	// begin inline asm
	ldmatrix.sync.aligned.x2.trans.m8n8.shared.b16 {%r309, %r310}, [%r311];

	// end inline asm
	// begin inline asm
	mma.sync.aligned.m16n8k16.row.col.f16.f16.f16.f16 {%r358, %r359}, {%r304, %r305, %r306, %r307}, {%r309, %r310}, {%r358, %r359};

	// end inline asm
	bar.sync 	0;
	add.s32 	%r352, %r352, 1;
	setp.ne.s32 	%p11, %r352, %r351;
	@%p11 bra 	$L__BB0_6;
$L__BB0_15:
	ld.param.u32 	%r347, [_Z25mma_simple_swizzle_kernelILi16ELi8ELi16EEvP6__halfS1_S1_iii_param_4];
	ld.param.u64 	%rd33, [_Z25mma_simple_swizzle_kernelILi16ELi8ELi16EEvP6__halfS1_S1_iii_param_2];
	cvta.to.global.u64 	%rd26, %rd33;
	and.b32  	%r334, %r4, 31;
	shr.u32 	%r335, %r334, 2;
	mov.u32 	%r336, %ctaid.y;
	shl.b32 	%r337, %r336, 4;
	or.b32  	%r338, %r335, %r337;
	shl.b32 	%r339, %r4, 1;
	and.b32  	%r340, %r339, 6;
	add.s32 	%r341, %r340, %r5;
	mad.lo.s32 	%r342, %r347, %r338, %r341;
	shl.b32 	%r343, %r347, 3;
	add.s32 	%r344, %r342, %r343;
	mul.wide.s32 	%rd27, %r342, 2;
	add.s64 	%rd28, %rd26, %rd27;
	st.global.u32 	[%rd28], %r358;
	mul.wide.s32 	%rd29, %r344, 2;
	add.s64 	%rd30, %rd26, %rd29;
	st.global.u32 	[%rd30], %r359;
$L__BB0_16:
	ret;

}


// ===== COMPILED SASS (sm_100) =====

	.target	sm_100

	.elftype	@"ET_EXEC"


//--------------------- .note.nv.tkinfo           --------------------------
	.section	.note.nv.tkinfo,"",@"SHT_NOTE"
	.sectionflags	@"SHF_NOTE_NV_TKINFO"
	.tkinfo
        /*0018*/ 	.word	0x00000002
        /*0030*/ 	.string	""
        /*0030*/ 	.string	"ptxas"
        /*0030*/ 	.string	"Cuda compilation tools, release 13.0, V13.0.88"
        /*0030*/ 	.string	"Build cuda_13.0.r13.0/compiler.36424714_0"
        /*0030*/ 	.string	"-arch sm_100 -m 64 "



//--------------------- .note.nv.cuinfo           --------------------------
	.section	.note.nv.cuinfo,"",@"SHT_NOTE"
	.sectionflags	@"SHF_NOTE_NV_CUINFO"
        /*0018*/ 	.short	0x0002
        /*001a*/ 	.short	0x0064
        /*001c*/ 	.short	0x0082
	.zero		2


//--------------------- .nv.info                  --------------------------
	.section	.nv.info,"",@"SHT_CUDA_INFO"
	.align	4


	//----- nvinfo : EIATTR_REGCOUNT
	.align		4
        /*0000*/ 	.byte	0x04, 0x2f
        /*0002*/ 	.short	(.L_4 - .L_3)
	.align		4
.L_3:
        /*0004*/ 	.word	index@(_Z25mma_simple_swizzle_kernelILi16ELi8ELi16EEvP6__halfS1_S1_iii)
        /*0008*/ 	.word	0x0000001f


	//----- nvinfo : EIATTR_FRAME_SIZE
	.align		4
.L_4:
        /*000c*/ 	.byte	0x04, 0x11
        /*000e*/ 	.short	(.L_6 - .L_5)
	.align		4
.L_5:
        /*0010*/ 	.word	index@(_Z25mma_simple_swizzle_kernelILi16ELi8ELi16EEvP6__halfS1_S1_iii)
        /*0014*/ 	.word	0x00000010


	//----- nvinfo : EIATTR_MIN_STACK_SIZE
	.align		4
.L_6:
        /*0018*/ 	.byte	0x04, 0x12
        /*001a*/ 	.short	(.L_8 - .L_7)
	.align		4
.L_7:
        /*001c*/ 	.word	index@(_Z25mma_simple_swizzle_kernelILi16ELi8ELi16EEvP6__halfS1_S1_iii)
        /*0020*/ 	.word	0x00000010
.L_8:


//--------------------- .nv.compat                --------------------------
	.section	.nv.compat,"",@"SHT_CUDA_COMPAT_INFO"
	.align	4
        /*0000*/ 	.byte	0x02, 0x09, 0x00, 0x00, 0x02, 0x02, 0x01, 0x00, 0x02, 0x05, 0x05, 0x00, 0x03, 0x07, 0x01, 0x01
        /*0010*/ 	.byte	0x02, 0x03, 0x00, 0x00, 0x02, 0x06, 0x01, 0x00, 0x04, 0x0b, 0x08, 0x00, 0x09, 0x00, 0x00, 0x00
        /*0020*/ 	.byte	0x00, 0x00, 0x00, 0x00


//--------------------- .nv.info._Z25mma_simple_swizzle_kernelILi16ELi8ELi16EEvP6__halfS1_S1_iii --------------------------
	.section	.nv.info._Z25mma_simple_swizzle_kernelILi16ELi8ELi16EEvP6__halfS1_S1_iii,"",@"SHT_CUDA_INFO"
	.sectionflags	@""
	.align	4


	//----- nvinfo : EIATTR_CUDA_API_VERSION
	.align		4
        /*0000*/ 	.byte	0x04, 0x37
        /*0002*/ 	.short	(.L_10 - .L_9)
.L_9:
        /*0004*/ 	.word	0x00000082


	//----- nvinfo : EIATTR_KPARAM_INFO
	.align		4
.L_10:
        /*0008*/ 	.byte	0x04, 0x17
        /*000a*/ 	.short	(.L_12 - .L_11)
.L_11:
        /*000c*/ 	.word	0x00000000
        /*0010*/ 	.short	0x0005
        /*0012*/ 	.short	0x0020
        /*0014*/ 	.byte	0x00, 0xf0, 0x11, 0x00


	//----- nvinfo : EIATTR_KPARAM_INFO
	.align		4
.L_12:
        /*0018*/ 	.byte	0x04, 0x17
        /*001a*/ 	.short	(.L_14 - .L_13)
.L_13:
        /*001c*/ 	.word	0x00000000
        /*0020*/ 	.short	0x0004
        /*0022*/ 	.short	0x001c
        /*0024*/ 	.byte	0x00, 0xf0, 0x11, 0x00


	//----- nvinfo : EIATTR_KPARAM_INFO
	.align		4
.L_14:
        /*0028*/ 	.byte	0x04, 0x17
        /*002a*/ 	.short	(.L_16 - .L_15)
.L_15:
        /*002c*/ 	.word	0x00000000
        /*0030*/ 	.short	0x0003
        /*0032*/ 	.short	0x0018
        /*0034*/ 	.byte	0x00, 0xf0, 0x11, 0x00


	//----- nvinfo : EIATTR_KPARAM_INFO
	.align		4
.L_16:
        /*0038*/ 	.byte	0x04, 0x17
        /*003a*/ 	.short	(.L_18 - .L_17)
.L_17:
        /*003c*/ 	.word	0x00000000
        /*0040*/ 	.short	0x0002
        /*0042*/ 	.short	0x0010
        /*0044*/ 	.byte	0x00, 0xf5, 0x21, 0x00


	//----- nvinfo : EIATTR_KPARAM_INFO
	.align		4
.L_18:
        /*0048*/ 	.byte	0x04, 0x17
        /*004a*/ 	.short	(.L_20 - .L_19)
.L_19:
        /*004c*/ 	.word	0x00000000
        /*0050*/ 	.short	0x0001
        /*0052*/ 	.short	0x0008
        /*0054*/ 	.byte	0x00, 0xf5, 0x21, 0x00


	//----- nvinfo : EIATTR_KPARAM_INFO
	.align		4
.L_20:
        /*0058*/ 	.byte	0x04, 0x17
        /*005a*/ 	.short	(.L_22 - .L_21)
.L_21:
        /*005c*/ 	.word	0x00000000
        /*0060*/ 	.short	0x0000
        /*0062*/ 	.short	0x0000
        /*0064*/ 	.byte	0x00, 0xf5, 0x21, 0x00


	//----- nvinfo : EIATTR_SPARSE_MMA_MASK
	.align		4
.L_22:
        /*0068*/ 	.byte	0x03, 0x50
        /*006a*/ 	.short	0x0000


	//----- nvinfo : EIATTR_MAXREG_COUNT
	.align		4
        /*006c*/ 	.byte	0x03, 0x1b
        /*006e*/ 	.short	0x00ff


	//----- nvinfo : EIATTR_NUM_BARRIERS
	.align		4
        /*0070*/ 	.byte	0x02, 0x4c
        /*0072*/ 	.byte	0x01
	.zero		1


	//----- nvinfo : EIATTR_EXTERNS
	.align		4
        /*0074*/ 	.byte	0x04, 0x0f
        /*0076*/ 	.short	(.L_24 - .L_23)


	//   ....[0]....
	.align		4
.L_23:
        /*0078*/ 	.word	index@(vprintf)


	//----- nvinfo : EIATTR_MERCURY_ISA_VERSION
	.align		4
.L_24:
        /*007c*/ 	.byte	0x03, 0x5f
        /*007e*/ 	.short	0x0101


	//----- nvinfo : EIATTR_VRC_CTA_INIT_COUNT
	.align		4
        /*0080*/ 	.byte	0x02, 0x4a
	.zero		1
	.zero		1


	//----- nvinfo : EIATTR_SYSCALL_OFFSETS
	.align		4
        /*0084*/ 	.byte	0x04, 0x46
        /*0086*/ 	.short	(.L_26 - .L_25)


	//   ....[0]....
.L_25:
        /*0088*/ 	.word	0x00000490


	//   ....[1]....
        /*008c*/ 	.word	0x000005b0


	//   ....[2]....
        /*0090*/ 	.word	0x00000680


	//   ....[3]....
        /*0094*/ 	.word	0x00000750


	//   ....[4]....
        /*0098*/ 	.word	0x00000820


	//   ....[5]....
        /*009c*/ 	.word	0x000008f0


	//   ....[6]....
        /*00a0*/ 	.word	0x000009c0


	//   ....[7]....
        /*00a4*/ 	.word	0x00000a90


	//   ....[8]....
        /*00a8*/ 	.word	0x00000b60


	//   ....[9]....
        /*00ac*/ 	.word	0x00000c30


	//   ....[10]....
        /*00b0*/ 	.word	0x00000d00


	//   ....[11]....
        /*00b4*/ 	.word	0x00000dd0


	//   ....[12]....
        /*00b8*/ 	.word	0x00000ea0


	//   ....[13]....
        /*00bc*/ 	.word	0x00000f70


	//   ....[14]....
        /*00c0*/ 	.word	0x00001040


	//   ....[15]....
        /*00c4*/ 	.word	0x00001110


	//   ....[16]....
        /*00c8*/ 	.word	0x000011e0


	//   ....[17]....
        /*00cc*/ 	.word	0x00001250


	//   ....[18]....
        /*00d0*/ 	.word	0x00001330


	//   ....[19]....
        /*00d4*/ 	.word	0x00001400


	//   ....[20]....
        /*00d8*/ 	.word	0x000014d0


	//   ....[21]....
        /*00dc*/ 	.word	0x000015a0


	//   ....[22]....
        /*00e0*/ 	.word	0x00001670


	//   ....[23]....
        /*00e4*/ 	.word	0x00001740


	//   ....[24]....
        /*00e8*/ 	.word	0x00001810


	//   ....[25]....
        /*00ec*/ 	.word	0x000018e0


	//   ....[26]....
        /*00f0*/ 	.word	0x000019b0


	//   ....[27]....
        /*00f4*/ 	.word	0x00001a80


	//   ....[28]....
        /*00f8*/ 	.word	0x00001b50


	//   ....[29]....
        /*00fc*/ 	.word	0x00001c20


	//   ....[30]....
        /*0100*/ 	.word	0x00001cf0


	//   ....[31]....
        /*0104*/ 	.word	0x00001dc0


	//   ....[32]....
        /*0108*/ 	.word	0x00001e90


	//   ....[33]....
        /*010c*/ 	.word	0x00001f60


	//   ....[34]....
        /*0110*/ 	.word	0x00001fd0


	//   ....[35]....
        /*0114*/ 	.word	0x000020e0


	//   ....[36]....
        /*0118*/ 	.word	0x00002240


	//   ....[37]....
        /*011c*/ 	.word	0x00002310


	//   ....[38]....
        /*0120*/ 	.word	0x000023e0


	//   ....[39]....
        /*0124*/ 	.word	0x000024b0


	//   ....[40]....
        /*0128*/ 	.word	0x00002580


	//   ....[41]....
        /*012c*/ 	.word	0x00002650


	//   ....[42]....
        /*0130*/ 	.word	0x00002720


	//   ....[43]....
        /*0134*/ 	.word	0x000027f0


	//   ....[44]....
        /*0138*/ 	.word	0x00002860


	//   ....[45]....
        /*013c*/ 	.word	0x00002940


	//   ....[46]....
        /*0140*/ 	.word	0x00002a10


	//   ....[47]....
        /*0144*/ 	.word	0x00002ae0


	//   ....[48]....
        /*0148*/ 	.word	0x00002bb0


	//   ....[49]....
        /*014c*/ 	.word	0x00002c80


	//   ....[50]....
        /*0150*/ 	.word	0x00002d50


	//   ....[51]....
        /*0154*/ 	.word	0x00002e20


	//   ....[52]....
        /*0158*/ 	.word	0x00002ef0


	//   ....[53]....
        /*015c*/ 	.word	0x00002f60


	//   ....[54]....
        /*0160*/ 	.word	0x00003040


	//   ....[55]....
        /*0164*/ 	.word	0x00003110


	//   ....[56]....
        /*0168*/ 	.word	0x000031e0


	//   ....[57]....
        /*016c*/ 	.word	0x000032b0


	//   ....[58]....
        /*0170*/ 	.word	0x00003380


	//   ....[59]....
        /*0174*/ 	.word	0x00003450


	//   ....[60]....
        /*0178*/ 	.word	0x00003520


	//   ....[61]....
        /*017c*/ 	.word	0x000035f0


	//   ....[62]....
        /*0180*/ 	.word	0x00003660


	//   ....[63]....
        /*0184*/ 	.word	0x00003740


	//   ....[64]....
        /*0188*/ 	.word	0x00003810


	//   ....[65]....
        /*018c*/ 	.word	0x000038e0


	//   ....[66]....
        /*0190*/ 	.word	0x000039b0


	//   ....[67]....
        /*0194*/ 	.word	0x00003a80


	//   ....[68]....
        /*0198*/ 	.word	0x00003b50


	//   ....[69]....
        /*019c*/ 	.word	0x00003c20


	//   ....[70]....
        /*01a0*/ 	.word	0x00003cf0


	//   ....[71]....
        /*01a4*/ 	.word	0x00003d60


	//----- nvinfo : EIATTR_EXIT_INSTR_OFFSETS
	.align		4
.L_26:
        /*01a8*/ 	.byte	0x04, 0x1c
        /*01aa*/ 	.short	(.L_28 - .L_27)


	//   ....[0]....
.L_27:
        /*01ac*/ 	.word	0x00000190


	//   ....[1]....
        /*01b0*/ 	.word	0x00004030


	//----- nvinfo : EIATTR_CRS_STACK_SIZE
	.align		4
.L_28:
        /*01b4*/ 	.byte	0x04, 0x1e
        /*01b6*/ 	.short	(.L_30 - .L_29)
.L_29:
        /*01b8*/ 	.word	0x00000000


	//----- nvinfo : EIATTR_CBANK_PARAM_SIZE
	.align		4
.L_30:
        /*01bc*/ 	.byte	0x03, 0x19
        /*01be*/ 	.short	0x0024


	//----- nvinfo : EIATTR_PARAM_CBANK
	.align		4
        /*01c0*/ 	.byte	0x04, 0x0a
        /*01c2*/ 	.short	(.L_32 - .L_31)
	.align		4
.L_31:
        /*01c4*/ 	.word	index@(.nv.constant0._Z25mma_simple_swizzle_kernelILi16ELi8ELi16EEvP6__halfS1_S1_iii)
        /*01c8*/ 	.short	0x0380
        /*01ca*/ 	.short	0x0024


	//----- nvinfo : EIATTR_SW_WAR
	.align		4
.L_32:
        /*01cc*/ 	.byte	0x04, 0x36
        /*01ce*/ 	.short	(.L_34 - .L_33)
.L_33:
        /*01d0*/ 	.word	0x00000008
.L_34:


//--------------------- .nv.callgraph             --------------------------
	.section	.nv.callgraph,"",@"SHT_CUDA_CALLGRAPH"
	.align	4
	.sectionentsize	8
	.align		4
        /*0000*/ 	.word	0x00000000
	.align		4
        /*0004*/ 	.word	0xffffffff
	.align		4
        /*0008*/ 	.word	index@(_Z25mma_simple_swizzle_kernelILi16ELi8ELi16EEvP6__halfS1_S1_iii)
	.align		4
        /*000c*/ 	.word	index@(vprintf)
	.align		4
        /*0010*/ 	.word	0x00000000
	.align		4
        /*0014*/ 	.word	0xfffffffe
	.align		4
        /*0018*/ 	.word	0x00000000
	.align		4
        /*001c*/ 	.word	0xfffffffd
	.align		4
        /*0020*/ 	.word	0x00000000
	.align		4
        /*0024*/ 	.word	0xfffffffc


//--------------------- .nv.constant4             --------------------------
	.section	.nv.constant4,"a",@progbits
	.align	8
	.align		8
.nv.constant4:
        /*0000*/ 	.dword	vprintf
	.align		8
        /*0008*/ 	.dword	$str
	.align		8
        /*0010*/ 	.dword	$str$1
	.align		8
        /*0018*/ 	.dword	$str$2


//--------------------- .text._Z25mma_simple_swizzle_kernelILi16ELi8ELi16EEvP6__halfS1_S1_iii --------------------------
	.section	.text._Z25mma_simple_swizzle_kernelILi16ELi8ELi16EEvP6__halfS1_S1_iii,"ax",@progbits
	.align	128
        .global         _Z25mma_simple_swizzle_kernelILi16ELi8ELi16EEvP6__halfS1_S1_iii
        .type           _Z25mma_simple_swizzle_kernelILi16ELi8ELi16EEvP6__halfS1_S1_iii,@function
        .size           _Z25mma_simple_swizzle_kernelILi16ELi8ELi16EEvP6__halfS1_S1_iii,(.L_x_80 - _Z25mma_simple_swizzle_kernelILi16ELi8ELi16EEvP6__halfS1_S1_iii)
        .other          _Z25mma_simple_swizzle_kernelILi16ELi8ELi16EEvP6__halfS1_S1_iii,@"STO_CUDA_ENTRY STV_DEFAULT"
_Z25mma_simple_swizzle_kernelILi16ELi8ELi16EEvP6__halfS1_S1_iii:
.text._Z25mma_simple_swizzle_kernelILi16ELi8ELi16EEvP6__halfS1_S1_iii:
[----:B------:R-:W0:Y:S01]  /*0000*/  LDC R1, c[0x0][0x37c] ;  /* 0x0000df00ff017b82 */ /* 0x000e220000000800 */
[----:B------:R-:W1:Y:S01]  /*0010*/  S2R R25, SR_TID.Y ;  /* 0x0000000000197919 */ /* 0x000e620000002200 */
[----:B------:R-:W2:Y:S06]  /*0020*/  LDCU UR42, c[0x0][0x2fc] ;  /* 0x00005f80ff2a77ac */ /* 0x000eac0008000800 */
[----:B------:R-:W3:Y:S01]  /*0030*/  S2UR UR39, SR_CTAID.X ;  /* 0x00000000002779c3 */ /* 0x000ee20000002500 */
[----:B0-----:R-:W-:Y:S01]  /*0040*/  VIADD R1, R1, 0xfffffff0 ;  /* 0xfffffff001017836 */ /* 0x001fe20000000000 */
[----:B------:R-:W1:Y:S01]  /*0050*/  S2R R0, SR_TID.X ;  /* 0x0000000000007919 */ /* 0x000e620000002100 */
[----:B------:R-:W1:Y:S01]  /*0060*/  LDCU UR4, c[0x0][0x360] ;  /* 0x00006c00ff0477ac */ /* 0x000e620008000800 */
[----:B------:R-:W0:Y:S01]  /*0070*/  S2R R23, SR_CTAID.Y ;  /* 0x0000000000177919 */ /* 0x000e220000002600 */
[----:B------:R-:W4:Y:S03]  /*0080*/  LDCU UR6, c[0x0][0x3a0] ;  /* 0x00007400ff0677ac */ /* 0x000f260008000800 */
[----:B------:R-:W5:Y:S01]  /*0090*/  LDC.64 R2, c[0x0][0x398] ;  /* 0x0000e600ff027b82 */ /* 0x000f620000000a00 */
[----:B------:R-:W-:Y:S01]  /*00a0*/  R2UR UR5, R1 ;  /* 0x00000000010572ca */ /* 0x000fe200000e0000 */
[----:B------:R-:W2:Y:S01]  /*00b0*/  LDCU UR40, c[0x0][0x2f8] ;  /* 0x00005f00ff2877ac */ /* 0x000ea20008000800 */
[----:B---3--:R-:W-:-:S02]  /*00c0*/  USHF.L.U32 UR39, UR39, 0x3, URZ ;  /* 0x0000000327277899 */ /* 0x008fc400080006ff */
[----:B----4-:R-:W-:-:S09]  /*00d0*/  ULOP3.LUT UP0, URZ, UR6, 0xf, URZ, 0xc0, !UPT ;  /* 0x0000000f06ff7892 */ /* 0x010fd2000f80c0ff */
[----:B--2---:R-:W-:Y:S01]  /*00e0*/  UIADD3 UR40, UP1, UPT, UR5, UR40, URZ ;  /* 0x0000002805287290 */ /* 0x004fe2000ff3e0ff */
[----:B-----5:R-:W-:-:S03]  /*00f0*/  ISETP.LE.AND P0, PT, R3, UR39, PT ;  /* 0x0000002703007c0c */ /* 0x020fc6000bf03270 */
[----:B------:R-:W-:Y:S01]  /*0100*/  UIADD3.X UR42, UPT, UPT, URZ, UR42, URZ, UP1, !UPT ;  /* 0x0000002aff2a7290 */ /* 0x000fe20008ffe4ff */
[----:B-1----:R-:W-:Y:S01]  /*0110*/  IMAD R25, R25, UR4, R0 ;  /* 0x0000000419197c24 */ /* 0x002fe2000f8e0200 */
[----:B------:R-:W-:-:S04]  /*0120*/  @UP0 USHF.R.S32.HI UR4, URZ, 0x1f, UR6 ;  /* 0x0000001fff040899 */ /* 0x000fc80008011406 */
[----:B------:R-:W-:Y:S01]  /*0130*/  SHF.R.U32.HI R24, RZ, 0x1, R25 ;  /* 0x00000001ff187819 */ /* 0x000fe20000011619 */
[----:B------:R-:W-:-:S04]  /*0140*/  @UP0 ULEA.HI UR4, UR4, UR6, URZ, 0x4 ;  /* 0x0000000604040291 */ /* 0x000fc8000f8f20ff */
[----:B0-----:R-:W-:Y:S01]  /*0150*/  IMAD R23, R23, 0x10, R24 ;  /* 0x0000001017177824 */ /* 0x001fe200078e0218 */
[----:B------:R-:W-:Y:S02]  /*0160*/  @UP0 ULEA.HI.SX32 UR41, UR4, 0x8, 0x1c ;  /* 0x0000000804290891 */ /* 0x000fe4000f8fe2ff */
[----:B------:R-:W-:Y:S02]  /*0170*/  @!UP0 USHF.R.S32.HI UR41, URZ, 0x4, UR6 ;  /* 0x00000004ff298899 */ /* 0x000fe40008011406 */
[----:B------:R-:W-:-:S13]  /*0180*/  ISETP.GE.AND P1, PT, R23, R2, PT ;  /* 0x000000021700720c */ /* 0x000fda0003f26270 */
[----:B------:R-:W-:Y:S05]  /*0190*/  @P0 EXIT P1 ;  /* 0x000000000000094d */ /* 0x000fea0000800000 */
[----:B------:R-:W-:Y:S01]  /*01a0*/  UISETP.GE.AND UP0, UPT, UR41, 0x1, UPT ;  /* 0x000000012900788c */ /* 0x000fe2000bf06270 */
[----:B------:R-:W-:Y:S01]  /*01b0*/  CS2R R18, SRZ ;  /* 0x0000000000127805 */ /* 0x000fe2000001ff00 */
[----:B------:R-:W0:Y:S07]  /*01c0*/  LDCU.64 UR36, c[0x0][0x358] ;  /* 0x00006b00ff2477ac */ /* 0x000e2e0008000a00 */
[----:B------:R-:W-:Y:S05]  /*01d0*/  BRA.U !UP0, `(.L_x_0) ;  /* 0x0000003d08587547 */ /* 0x000fea000b800000 */
[----:B------:R-:W-:Y:S02]  /*01e0*/  LOP3.LUT R22, R25, 0x1f, RZ, 0xc0, !PT ;  /* 0x0000001f19167812 */ /* 0x000fe400078ec0ff */
[----:B------:R-:W-:Y:S01]  /*01f0*/  CS2R R18, SRZ ;  /* 0x0000000000127805 */ /* 0x000fe2000001ff00 */
[----:B------:R-:W-:-:S06]  /*0200*/  UMOV UR38, URZ ;  /* 0x000000ff00267c82 */ /* 0x000fcc0008000000 */
.L_x_78:
[----:B------:R-:W-:Y:S01]  /*0210*/  ISETP.GT.U32.AND P0, PT, R22, 0xf, PT ;  /* 0x0000000f1600780c */ /* 0x000fe20003f04070 */
[----:B------:R-:W1:Y:S01]  /*0220*/  LDCU UR4, c[0x0][0x3a0] ;  /* 0x00007400ff0477ac */ /* 0x000e620008000800 */
[----:B------:R-:W2:Y:S01]  /*0230*/  LDC.64 R4, c[0x0][0x380] ;  /* 0x0000e000ff047b82 */ /* 0x000ea20000000a00 */
[----:B------:R-:W-:Y:S01]  /*0240*/  SHF.L.U32 R0, R25, 0x3, RZ ;  /* 0x0000000319007819 */ /* 0x000fe200000006ff */
[----:B------:R-:W-:Y:S02]  /*0250*/  IMAD.U32 R8, RZ, RZ, UR38 ;  /* 0x00000026ff087e24 */ /* 0x000fe4000f8e00ff */
[----:B------:R-:W-:Y:S01]  /*0260*/  IMAD.U32 R7, RZ, RZ, UR38 ;  /* 0x00000026ff077e24 */ /* 0x000fe2000f8e00ff */
[----:B------:R-:W-:-:S06]  /*0270*/  LOP3.LUT R6, R0, 0x8, RZ, 0xc0, !PT ;  /* 0x0000000800067812 */ /* 0x000fcc00078ec0ff */
[----:B------:R-:W3:Y:S01]  /*0280*/  @!P0 LDC R9, c[0x0][0x39c] ;  /* 0x0000e700ff098b82 */ /* 0x000ee20000000800 */
[----:B------:R-:W-:Y:S01]  /*0290*/  @!P0 LEA R8, R8, R25, 0x4 ;  /* 0x0000001908088211 */ /* 0x000fe200078e20ff */
[----:B-1----:R-:W-:-:S06]  /*02a0*/  IMAD R6, R23, UR4, R6 ;  /* 0x0000000417067c24 */ /* 0x002fcc000f8e0206 */
[----:B------:R-:W1:Y:S01]  /*02b0*/  @!P0 LDC.64 R2, c[0x0][0x388] ;  /* 0x0000e200ff028b82 */ /* 0x000e620000000a00 */
[----:B------:R-:W-:-:S04]  /*02c0*/  IMAD R7, R7, 0x10, R6 ;  /* 0x0000001007077824 */ /* 0x000fc800078e0206 */
[----:B--2---:R-:W-:-:S06]  /*02d0*/  IMAD.WIDE R4, R7, 0x2, R4 ;  /* 0x0000000207047825 */ /* 0x004fcc00078e0204 */
[----:B0-----:R-:W2:Y:S01]  /*02e0*/  LDG.E.128 R4, desc[UR36][R4.64] ;  /* 0x0000002404047981 */ /* 0x001ea2000c1e1d00 */
[----:B---3--:R-:W-:-:S04]  /*02f0*/  @!P0 IMAD R9, R8, R9, UR39 ;  /* 0x0000002708098e24 */ /* 0x008fc8000f8e0209 */
[----:B-1----:R-:W-:-:S05]  /*0300*/  @!P0 IMAD.WIDE R2, R9, 0x2, R2 ;  /* 0x0000000209028825 */ /* 0x002fca00078e0202 */
[----:B------:R-:W3:Y:S01]  /*0310*/  @!P0 LDG.E.128 R8, desc[UR36][R2.64] ;  /* 0x0000002402088981 */ /* 0x000ee2000c1e1d00 */
[----:B------:R-:W0:Y:S01]  /*0320*/  S2R R15, SR_CgaCtaId ;  /* 0x00000000000f7919 */ /* 0x000e220000008800 */
[----:B------:R-:W-:Y:S02]  /*0330*/  LOP3.LUT R0, R0, R25, RZ, 0x3c, !PT ;  /* 0x0000001900007212 */ /* 0x000fe400078e3cff */
[----:B------:R-:W-:-:S03]  /*0340*/  MOV R12, 0x400 ;  /* 0x00000400000c7802 */ /* 0x000fc60000000f00 */
[----:B------:R-:W-:-:S05]  /*0350*/  IMAD.SHL.U32 R13, R0, 0x2, RZ ;  /* 0x00000002000d7824 */ /* 0x000fca00078e00ff */
[----:B------:R-:W-:Y:S02]  /*0360*/  LOP3.LUT R13, R13, 0x10, RZ, 0xc0, !PT ;  /* 0x000000100d0d7812 */ /* 0x000fe400078ec0ff */
[----:B0-----:R-:W-:Y:S02]  /*0370*/  LEA R17, R15, R12, 0x18 ;  /* 0x0000000c0f117211 */ /* 0x001fe400078ec0ff */
[----:B------:R-:W-:-:S03]  /*0380*/  @!P0 IADD3 R12, PT, PT, R12, 0x200, RZ ;  /* 0x000002000c0c8810 */ /* 0x000fc60007ffe0ff */
[----:B------:R-:W-:Y:S01]  /*0390*/  IMAD R0, R24, 0x20, R17 ;  /* 0x0000002018007824 */ /* 0x000fe200078e0211 */
[----:B------:R-:W-:-:S03]  /*03a0*/  @!P0 LEA R12, R15, R12, 0x18 ;  /* 0x0000000c0f0c8211 */ /* 0x000fc600078ec0ff */
[----:B------:R-:W-:Y:S01]  /*03b0*/  IMAD.IADD R0, R0, 0x1, R13 ;  /* 0x0000000100007824 */ /* 0x000fe200078e020d */
[----:B------:R-:W-:-:S04]  /*03c0*/  @!P0 LEA R12, R25, R12, 0x4 ;  /* 0x0000000c190c8211 */ /* 0x000fc800078e20ff */
[----:B--2---:R0:W-:Y:S04]  /*03d0*/  STS.128 [R0], R4 ;  /* 0x0000000400007388 */ /* 0x0041e80000000c00 */
[----:B---3--:R0:W-:Y:S01]  /*03e0*/  @!P0 STS.128 [R12], R8 ;  /* 0x000000080c008388 */ /* 0x0081e20000000c00 */
[----:B------:R-:W-:Y:S01]  /*03f0*/  BAR.SYNC.DEFER_BLOCKING 0x0 ;  /* 0x0000000000007b1d */ /* 0x000fe20000010000 */
[----:B------:R-:W-:-:S13]  /*0400*/  ISETP.NE.AND P0, PT, R25, RZ, PT ;  /* 0x000000ff1900720c */ /* 0x000fda0003f05270 */
[----:B------:R-:W-:Y:S05]  /*0410*/  @P0 BRA `(.L_x_1) ;  /* 0x0000001c00000947 */ /* 0x000fea0003800000 */
[----:B0-----:R-:W-:Y:S01]  /*0420*/  MOV R0, 0x0 ;  /* 0x0000000000007802 */ /* 0x001fe20000000f00 */
[----:B------:R-:W0:Y:S01]  /*0430*/  LDCU.64 UR4, c[0x4][0x8] ;  /* 0x01000100ff0477ac */ /* 0x000e220008000a00 */
[----:B------:R-:W-:Y:S02]  /*0440*/  CS2R R6, SRZ ;  /* 0x0000000000067805 */ /* 0x000fe4000001ff00 */
[----:B------:R1:W2:Y:S01]  /*0450*/  LDC.64 R2, c[0x4][R0] ;  /* 0x0100000000027b82 */ /* 0x0002a20000000a00 */
[----:B0-----:R-:W-:Y:S02]  /*0460*/  IMAD.U32 R4, RZ, RZ, UR4 ;  /* 0x00000004ff047e24 */ /* 0x001fe4000f8e00ff */
[----:B-1----:R-:W-:-:S07]  /*0470*/  IMAD.U32 R5, RZ, RZ, UR5 ;  /* 0x00000005ff057e24 */ /* 0x002fce000f8e00ff */
[----:B------:R-:W-:-:S07]  /*0480*/  LEPC R20, `(.L_x_2) ;  /* 0x000000001014794e */ /* 0x000fce0000000000 */
[----:B--2---:R-:W-:Y:S05]  /*0490*/  CALL.ABS.NOINC R2 ;  /* 0x0000000002007343 */ /* 0x004fea0003c00000 */
.L_x_2:
[----:B------:R-:W-:Y:S01]  /*04a0*/  IADD3 R28, PT, PT, R17, 0x20, RZ ;  /* 0x00000020111c7810 */ /* 0x000fe20007ffe0ff */
[----:B------:R-:W-:-:S07]  /*04b0*/  IMAD.MOV.U32 R2, RZ, RZ, RZ ;  /* 0x000000ffff027224 */ /* 0x000fce00078e00ff */
.L_x_37:
[----:B------:R-:W0:Y:S01]  /*04c0*/  LDS.U16 R0, [R28+-0x20] ;  /* 0xffffe0001c007984 */ /* 0x000e220000000400 */
[----:B------:R-:W1:Y:S01]  /*04d0*/  LDC R27, c[0x0][0x2f8] ;  /* 0x0000be00ff1b7b82 */ /* 0x000e620000000800 */
[----:B------:R-:W-:Y:S01]  /*04e0*/  IMAD.MOV.U32 R3, RZ, RZ, RZ ;  /* 0x000000ffff037224 */ /* 0x000fe200078e00ff */
[----:B------:R-:W-:Y:S01]  /*04f0*/  MOV R26, 0x0 ;  /* 0x00000000001a7802 */ /* 0x000fe20000000f00 */
[----:B------:R-:W2:Y:S01]  /*0500*/  LDCU.64 UR4, c[0x4][0x10] ;  /* 0x01000200ff0477ac */ /* 0x000ea20008000a00 */
[----:B------:R-:W-:Y:S01]  /*0510*/  IMAD.U32 R6, RZ, RZ, UR40 ;  /* 0x00000028ff067e24 */ /* 0x000fe2000f8e00ff */
[----:B------:R-:W-:-:S03]  /*0520*/  MOV R7, UR42 ;  /* 0x0000002a00077c02 */ /* 0x000fc60008000f00 */
[----:B------:R3:W4:Y:S01]  /*0530*/  LDC.64 R8, c[0x4][R26] ;  /* 0x010000001a087b82 */ /* 0x0007220000000a00 */
[----:B--2---:R-:W-:Y:S01]  /*0540*/  MOV R4, UR4 ;  /* 0x0000000400047c02 */ /* 0x004fe20008000f00 */
[----:B------:R-:W-:Y:S01]  /*0550*/  IMAD.U32 R5, RZ, RZ, UR5 ;  /* 0x00000005ff057e24 */ /* 0x000fe2000f8e00ff */
[----:B-1----:R-:W-:-:S05]  /*0560*/  IADD3 R27, PT, PT, -R27, UR40, RZ ;  /* 0x000000281b1b7c10 */ /* 0x002fca000fffe1ff */
[----:B------:R3:W-:Y:S01]  /*0570*/  STL.64 [R27], R2 ;  /* 0x000000021b007387 */ /* 0x0007e20000100a00 */
[----:B0-----:R-:W0:Y:S03]  /*0580*/  F2I.F16.TRUNC.NTZ R0, R0 ;  /* 0x0000000000007305 */ /* 0x001e26000010f100 */
[----:B0---4-:R3:W-:Y:S02]  /*0590*/  STL [R27+0x8], R0 ;  /* 0x000008001b007387 */ /* 0x0117e40000100800 */
[----:B------:R-:W-:-:S07]  /*05a0*/  LEPC R20, `(.L_x_3) ;  /* 0x000000001014794e */ /* 0x000fce0000000000 */
[----:B---3--:R-:W-:Y:S05]  /*05b0*/  CALL.ABS.NOINC R8 ;  /* 0x0000000008007343 */ /* 0x008fea0003c00000 */
.L_x_3:
[----:B------:R-:W0:Y:S01]  /*05c0*/  LDS.U16 R0, [R28+-0x1e] ;  /* 0xffffe2001c007984 */ /* 0x000e220000000400 */
[----:B------:R-:W-:Y:S01]  /*05d0*/  IMAD.MOV.U32 R3, RZ, RZ, 0x1 ;  /* 0x00000001ff037424 */ /* 0x000fe200078e00ff */
[----:B------:R1:W2:Y:S01]  /*05e0*/  LDC.64 R8, c[0x4][R26] ;  /* 0x010000001a087b82 */ /* 0x0002a20000000a00 */
[----:B------:R-:W3:Y:S01]  /*05f0*/  LDCU.64 UR4, c[0x4][0x10] ;  /* 0x01000200ff0477ac */ /* 0x000ee20008000a00 */
[----:B------:R-:W-:Y:S02]  /*0600*/  IMAD.U32 R6, RZ, RZ, UR40 ;  /* 0x00000028ff067e24 */ /* 0x000fe4000f8e00ff */
[----:B------:R1:W-:Y:S01]  /*0610*/  STL.64 [R27], R2 ;  /* 0x000000021b007387 */ /* 0x0003e20000100a00 */
[----:B------:R-:W-:Y:S02]  /*0620*/  IMAD.U32 R7, RZ, RZ, UR42 ;  /* 0x0000002aff077e24 */ /* 0x000fe4000f8e00ff */
[----:B---3--:R-:W-:Y:S01]  /*0630*/  IMAD.U32 R4, RZ, RZ, UR4 ;  /* 0x00000004ff047e24 */ /* 0x008fe2000f8e00ff */
[----:B------:R-:W-:Y:S01]  /*0640*/  MOV R5, UR5 ;  /* 0x0000000500057c02 */ /* 0x000fe20008000f00 */
[----:B0-----:R-:W0:Y:S02]  /*0650*/  F2I.F16.TRUNC.NTZ R0, R0 ;  /* 0x0000000000007305 */ /* 0x001e24000010f100 */
[----:B0-2---:R1:W-:Y:S04]  /*0660*/  STL [R27+0x8], R0 ;  /* 0x000008001b007387 */ /* 0x0053e80000100800 */
[----:B------:R-:W-:-:S07]  /*0670*/  LEPC R20, `(.L_x_4) ;  /* 0x000000001014794e */ /* 0x000fce0000000000 */
[----:B-1----:R-:W-:Y:S05]  /*0680*/  CALL.ABS.NOINC R8 ;  /* 0x0000000008007343 */ /* 0x002fea0003c00000 */
.L_x_4:
[----:B------:R-:W0:Y:S01]  /*0690*/  LDS.U16 R0, [R28+-0x1c] ;  /* 0xffffe4001c007984 */ /* 0x000e220000000400 */
[----:B------:R-:W-:Y:S01]  /*06a0*/  MOV R3, 0x2 ;  /* 0x0000000200037802 */ /* 0x000fe20000000f00 */
[----:B------:R1:W2:Y:S01]  /*06b0*/  LDC.64 R8, c[0x4][R26] ;  /* 0x010000001a087b82 */ /* 0x0002a20000000a00 */
[----:B------:R-:W3:Y:S01]  /*06c0*/  LDCU.64 UR4, c[0x4][0x10] ;  /* 0x01000200ff0477ac */ /* 0x000ee20008000a00 */
[----:B------:R-:W-:Y:S01]  /*06d0*/  MOV R6, UR40 ;  /* 0x0000002800067c02 */ /* 0x000fe20008000f00 */
[----:B------:R-:W-:Y:S01]  /*06e0*/  IMAD.U32 R7, RZ, RZ, UR42 ;  /* 0x0000002aff077e24 */ /* 0x000fe2000f8e00ff */
[----:B------:R1:W-:Y:S01]  /*06f0*/  STL.64 [R27], R2 ;  /* 0x000000021b007387 */ /* 0x0003e20000100a00 */
[----:B---3--:R-:W-:Y:S02]  /*0700*/  IMAD.U32 R4, RZ, RZ, UR4 ;  /* 0x00000004ff047e24 */ /* 0x008fe4000f8e00ff */
[----:B------:R-:W-:Y:S01]  /*0710*/  IMAD.U32 R5, RZ, RZ, UR5 ;  /* 0x00000005ff057e24 */ /* 0x000fe2000f8e00ff */
[----:B0-----:R-:W0:Y:S02]  /*0720*/  F2I.F16.TRUNC.NTZ R0, R0 ;  /* 0x0000000000007305 */ /* 0x001e24000010f100 */
[----:B0-2---:R1:W-:Y:S04]  /*0730*/  STL [R27+0x8], R0 ;  /* 0x000008001b007387 */ /* 0x0053e80000100800 */
[----:B------:R-:W-:-:S07]  /*0740*/  LEPC R20, `(.L_x_5) ;  /* 0x000000001014794e */ /* 0x000fce0000000000 */
[----:B-1----:R-:W-:Y:S05]  /*0750*/  CALL.ABS.NOINC R8 ;  /* 0x0000000008007343 */ /* 0x002fea0003c00000 */
.L_x_5:
[----:B------:R-:W0:Y:S01]  /*0760*/  LDS.U16 R0, [R28+-0x1a] ;  /* 0xffffe6001c007984 */ /* 0x000e220000000400 */
[----:B------:R-:W-:Y:S01]  /*0770*/  IMAD.MOV.U32 R3, RZ, RZ, 0x3 ;  /* 0x00000003ff037424 */ /* 0x000fe200078e00ff */
[----:B------:R1:W2:Y:S01]  /*0780*/  LDC.64 R8, c[0x4][R26] ;  /* 0x010000001a087b82 */ /* 0x0002a20000000a00 */
[----:B------:R-:W3:Y:S01]  /*0790*/  LDCU.64 UR4, c[0x4][0x10] ;  /* 0x01000200ff0477ac */ /* 0x000ee20008000a00 */
[----:B------:R-:W-:Y:S01]  /*07a0*/  IMAD.U32 R6, RZ, RZ, UR40 ;  /* 0x00000028ff067e24 */ /* 0x000fe2000f8e00ff */
[----:B------:R-:W-:Y:S01]  /*07b0*/  MOV R7, UR42 ;  /* 0x0000002a00077c02 */ /* 0x000fe20008000f00 */
[----:B------:R1:W-:Y:S01]  /*07c0*/  STL.64 [R27], R2 ;  /* 0x000000021b007387 */ /* 0x0003e20000100a00 */
[----:B---3--:R-:W-:Y:S01]  /*07d0*/  MOV R4, UR4 ;  /* 0x0000000400047c02 */ /* 0x008fe20008000f00 */
[----:B------:R-:W-:Y:S01]  /*07e0*/  IMAD.U32 R5, RZ, RZ, UR5 ;  /* 0x00000005ff057e24 */ /* 0x000fe2000f8e00ff */
[----:B0-----:R-:W0:Y:S02]  /*07f0*/  F2I.F16.TRUNC.NTZ R0, R0 ;  /* 0x0000000000007305 */ /* 0x001e24000010f100 */
[----:B0-2---:R1:W-:Y:S04]  /*0800*/  STL [R27+0x8], R0 ;  /* 0x000008001b007387 */ /* 0x0053e80000100800 */
[----:B------:R-:W-:-:S07]  /*0810*/  LEPC R20, `(.L_x_6) ;  /* 0x000000001014794e */ /* 0x000fce0000000000 */
[----:B-1----:R-:W-:Y:S05]  /*0820*/  CALL.ABS.NOINC R8 ;  /* 0x0000000008007343 */ /* 0x002fea0003c00000 */
.L_x_6:
        /* <DEDUP_REMOVED lines=13> */
.L_x_7:
        /* <DEDUP_REMOVED lines=13> */
.L_x_8:
        /* <DEDUP_REMOVED lines=13> */
.L_x_9:
        /* <DEDUP_REMOVED lines=13> */
.L_x_10:
        /* <DEDUP_REMOVED lines=13> */
.L_x_11:
        /* <DEDUP_REMOVED lines=13> */
.L_x_12:
        /* <DEDUP_REMOVED lines=13> */
.L_x_13:
        /* <DEDUP_REMOVED lines=13> */
.L_x_14:
        /* <DEDUP_REMOVED lines=13> */
.L_x_15:
        /* <DEDUP_REMOVED lines=13> */
.L_x_16:
        /* <DEDUP_REMOVED lines=13> */
.L_x_17:
        /* <DEDUP_REMOVED lines=13> */
.L_x_18:
[----:B------:R0:W1:Y:S01]  /*11f0*/  LDC.64 R8, c[0x4][R26] ;  /* 0x010000001a087b82 */ /* 0x0000620000000a00 */
[----:B------:R-:W2:Y:S01]  /*1200*/  LDCU.64 UR4, c[0x4][0x8] ;  /* 0x01000100ff0477ac */ /* 0x000ea20008000a00 */
[----:B------:R-:W-:Y:S01]  /*1210*/  CS2R R6, SRZ ;  /* 0x0000000000067805 */ /* 0x000fe2000001ff00 */
[----:B--2---:R-:W-:Y:S02]  /*1220*/  IMAD.U32 R4, RZ, RZ, UR4 ;  /* 0x00000004ff047e24 */ /* 0x004fe4000f8e00ff */
[----:B0-----:R-:W-:-:S07]  /*1230*/  IMAD.U32 R5, RZ, RZ, UR5 ;  /* 0x00000005ff057e24 */ /* 0x001fce000f8e00ff */
[----:B------:R-:W-:-:S07]  /*1240*/  LEPC R20, `(.L_x_19) ;  /* 0x000000001014794e */ /* 0x000fce0000000000 */
[----:B-1----:R-:W-:Y:S05]  /*1250*/  CALL.ABS.NOINC R8 ;  /* 0x0000000008007343 */ /* 0x002fea0003c00000 */
.L_x_19:
[----:B------:R-:W0:Y:S01]  /*1260*/  LDS.U16 R0, [R28] ;  /* 0x000000001c007984 */ /* 0x000e220000000400 */
[----:B------:R-:W-:Y:S01]  /*1270*/  IADD3 R16, PT, PT, R2, 0x1, RZ ;  /* 0x0000000102107810 */ /* 0x000fe20007ffe0ff */
[----:B------:R-:W-:Y:S01]  /*1280*/  IMAD.MOV.U32 R17, RZ, RZ, RZ ;  /* 0x000000ffff117224 */ /* 0x000fe200078e00ff */
        /* <DEDUP_REMOVED lines=11> */
.L_x_20:
[----:B------:R-:W0:Y:S01]  /*1340*/  LDS.U16 R0, [R28+0x2] ;  /* 0x000002001c007984 */ /* 0x000e220000000400 */
        /* <DEDUP_REMOVED lines=12> */
.L_x_21:
[----:B------:R-:W0:Y:S01]  /*1410*/  LDS.U16 R0, [R28+0x4] ;  /* 0x000004001c007984 */ /* 0x000e220000000400 */
        /* <DEDUP_REMOVED lines=12> */
.L_x_22:
[----:B------:R-:W0:Y:S01]  /*14e0*/  LDS.U16 R0, [R28+0x6] ;  /* 0x000006001c007984 */ /* 0x000e220000000400 */
        /* <DEDUP_REMOVED lines=12> */
.L_x_23:
        /* <DEDUP_REMOVED lines=13> */
.L_x_24:
        /* <DEDUP_REMOVED lines=13> */
.L_x_25:
        /* <DEDUP_REMOVED lines=13> */
.L_x_26:
        /* <DEDUP_REMOVED lines=13> */
.L_x_27:
        /* <DEDUP_REMOVED lines=13> */
.L_x_28:
        /* <DEDUP_REMOVED lines=13> */
.L_x_29:
        /* <DEDUP_REMOVED lines=13> */
.L_x_30:
        /* <DEDUP_REMOVED lines=13> */
.L_x_31:
        /* <DEDUP_REMOVED lines=13> */
.L_x_32:
        /* <DEDUP_REMOVED lines=13> */
.L_x_33:
        /* <DEDUP_REMOVED lines=13> */
.L_x_34:
        /* <DEDUP_REMOVED lines=13> */
.L_x_35:
[----:B------:R-:W0:Y:S01]  /*1f70*/  LDC.64 R26, c[0x4][R26] ;  /* 0x010000001a1a7b82 */ /* 0x000e220000000a00 */
[----:B------:R-:W1:Y:S01]  /*1f80*/  LDCU.64 UR4, c[0x4][0x8] ;  /* 0x01000100ff0477ac */ /* 0x000e620008000a00 */
[----:B------:R-:W-:Y:S02]  /*1f90*/  CS2R R6, SRZ ;  /* 0x0000000000067805 */ /* 0x000fe4000001ff00 */
[----:B-1----:R-:W-:Y:S01]  /*1fa0*/  MOV R4, UR4 ;  /* 0x0000000400047c02 */ /* 0x002fe20008000f00 */
[----:B------:R-:W-:-:S07]  /*1fb0*/  IMAD.U32 R5, RZ, RZ, UR5 ;  /* 0x00000005ff057e24 */ /* 0x000fce000f8e00ff */
[----:B------:R-:W-:-:S07]  /*1fc0*/  LEPC R20, `(.L_x_36) ;  /* 0x000000001014794e */ /* 0x000fce0000000000 */
[----:B0-----:R-:W-:Y:S05]  /*1fd0*/  CALL.ABS.NOINC R26 ;  /* 0x000000001a007343 */ /* 0x001fea0003c00000 */
.L_x_36:
[----:B------:R-:W-:Y:S01]  /*1fe0*/  VIADD R2, R2, 0x2 ;  /* 0x0000000202027836 */ /* 0x000fe20000000000 */
[----:B------:R-:W-:-:S04]  /*1ff0*/  IADD3 R28, PT, PT, R28, 0x40, RZ ;  /* 0x000000401c1c7810 */ /* 0x000fc80007ffe0ff */
[----:B------:R-:W-:-:S13]  /*2000*/  ISETP.NE.AND P0, PT, R2, 0x10, PT ;  /* 0x000000100200780c */ /* 0x000fda0003f05270 */
[----:B------:R-:W-:Y:S05]  /*2010*/  @P0 BRA `(.L_x_37) ;  /* 0xffffffe400280947 */ /* 0x000fea000383ffff */
.L_x_1:
[----:B------:R-:W-:Y:S01]  /*2020*/  ISETP.NE.AND P0, PT, R25, RZ, PT ;  /* 0x000000ff1900720c */ /* 0x000fe20003f05270 */
[----:B------:R-:W-:Y:S05]  /*2030*/  WARPSYNC.ALL ;  /* 0x0000000000007948 */ /* 0x000fea0003800000 */
[----:B------:R-:W-:Y:S06]  /*2040*/  BAR.SYNC.DEFER_BLOCKING 0x0 ;  /* 0x0000000000007b1d */ /* 0x000fec0000010000 */
[----:B------:R-:W-:Y:S04]  /*2050*/  BSSY.RECONVERGENT B6, `(.L_x_38) ;  /* 0x00001d5000067945 */ /* 0x000fe80003800200 */
        /* <DEDUP_REMOVED lines=9> */
.L_x_40:
[----:B------:R-:W-:-:S07]  /*20f0*/  MOV R2, RZ ;  /* 0x000000ff00027202 */ /* 0x000fce0000000f00 */
.L_x_77:
[----:B------:R-:W0:Y:S01]  /*2100*/  S2UR UR5, SR_CgaCtaId ;  /* 0x00000000000579c3 */ /* 0x000e220000008800 */
[----:B------:R-:W-:Y:S01]  /*2110*/  UMOV UR4, 0x400 ;  /* 0x0000040000047882 */ /* 0x000fe20000000000 */
[----:B------:R-:W-:Y:S01]  /*2120*/  IMAD.MOV.U32 R3, RZ, RZ, RZ ;  /* 0x000000ffff037224 */ /* 0x000fe200078e00ff */
[----:B------:R-:W-:Y:S01]  /*2130*/  UIADD3 UR4, UPT, UPT, UR4, 0x200, URZ ;  /* 0x0000020004047890 */ /* 0x000fe2000fffe0ff */
[----:B------:R-:W-:Y:S01]  /*2140*/  MOV R26, 0x0 ;  /* 0x00000000001a7802 */ /* 0x000fe20000000f00 */
[----:B------:R-:W-:Y:S02]  /*2150*/  IMAD.U32 R6, RZ, RZ, UR40 ;  /* 0x00000028ff067e24 */ /* 0x000fe4000f8e00ff */
[----:B------:R-:W-:Y:S01]  /*2160*/  IMAD.U32 R7, RZ, RZ, UR42 ;  /* 0x0000002aff077e24 */ /* 0x000fe2000f8e00ff */
[----:B------:R-:W1:Y:S08]  /*2170*/  LDC R27, c[0x0][0x2f8] ;  /* 0x0000be00ff1b7b82 */ /* 0x000e700000000800 */
[----:B------:R2:W3:Y:S01]  /*2180*/  LDC.64 R8, c[0x4][R26] ;  /* 0x010000001a087b82 */ /* 0x0004e20000000a00 */
[----:B0-----:R-:W-:-:S06]  /*2190*/  ULEA UR4, UR5, UR4, 0x18 ;  /* 0x0000000405047291 */ /* 0x001fcc000f8ec0ff */
[----:B------:R-:W-:Y:S02]  /*21a0*/  LEA R28, R2, UR4, 0x4 ;  /* 0x00000004021c7c11 */ /* 0x000fe4000f8e20ff */
[----:B-1----:R-:W-:-:S03]  /*21b0*/  IADD3 R27, PT, PT, -R27, UR40, RZ ;  /* 0x000000281b1b7c10 */ /* 0x002fc6000fffe1ff */
[----:B------:R-:W0:Y:S01]  /*21c0*/  LDS.U16 R0, [R28] ;  /* 0x000000001c007984 */ /* 0x000e220000000400 */
[----:B------:R-:W1:Y:S03]  /*21d0*/  LDCU.64 UR4, c[0x4][0x18] ;  /* 0x01000300ff0477ac */ /* 0x000e660008000a00 */
[----:B------:R2:W-:Y:S01]  /*21e0*/  STL.64 [R27], R2 ;  /* 0x000000021b007387 */ /* 0x0005e20000100a00 */
[----:B-1----:R-:W-:Y:S01]  /*21f0*/  IMAD.U32 R4, RZ, RZ, UR4 ;  /* 0x00000004ff047e24 */ /* 0x002fe2000f8e00ff */
[----:B------:R-:W-:Y:S01]  /*2200*/  MOV R5, UR5 ;  /* 0x0000000500057c02 */ /* 0x000fe20008000f00 */
[----:B0-----:R-:W0:Y:S02]  /*2210*/  F2I.F16.TRUNC.NTZ R0, R0 ;  /* 0x0000000000007305 */ /* 0x001e24000010f100 */
[----:B0--3--:R2:W-:Y:S04]  /*2220*/  STL [R27+0x8], R0 ;  /* 0x000008001b007387 */ /* 0x0095e80000100800 */
[----:B------:R-:W-:-:S07]  /*2230*/  LEPC R20, `(.L_x_41) ;  /* 0x000000001014794e */ /* 0x000fce0000000000 */
[----:B--2---:R-:W-:Y:S05]  /*2240*/  CALL.ABS.NOINC R8 ;  /* 0x0000000008007343 */ /* 0x004fea0003c00000 */
.L_x_41:
        /* <DEDUP_REMOVED lines=13> */
.L_x_42:
        /* <DEDUP_REMOVED lines=13> */
.L_x_43:
        /* <DEDUP_REMOVED lines=13> */
.L_x_44:
        /* <DEDUP_REMOVED lines=13> */
.L_x_45:
        /* <DEDUP_REMOVED lines=13> */
.L_x_46:
        /* <DEDUP_REMOVED lines=13> */
.L_x_47:
        /* <DEDUP_REMOVED lines=13> */
.L_x_48:
[----:B------:R0:W1:Y:S01]  /*2800*/  LDC.64 R8, c[0x4][R26] ;  /* 0x010000001a087b82 */ /* 0x0000620000000a00 */
[----:B------:R-:W2:Y:S01]  /*2810*/  LDCU.64 UR4, c[0x4][0x8] ;  /* 0x01000100ff0477ac */ /* 0x000ea20008000a00 */
[----:B------:R-:W-:Y:S01]  /*2820*/  CS2R R6, SRZ ;  /* 0x0000000000067805 */ /* 0x000fe2000001ff00 */
[----:B--2---:R-:W-:Y:S01]  /*2830*/  IMAD.U32 R4, RZ, RZ, UR4 ;  /* 0x00000004ff047e24 */ /* 0x004fe2000f8e00ff */
[----:B0-----:R-:W-:-:S07]  /*2840*/  MOV R5, UR5 ;  /* 0x0000000500057c02 */ /* 0x001fce0008000f00 */
[----:B------:R-:W-:-:S07]  /*2850*/  LEPC R20, `(.L_x_49) ;  /* 0x000000001014794e */ /* 0x000fce0000000000 */
[----:B-1----:R-:W-:Y:S05]  /*2860*/  CALL.ABS.NOINC R8 ;  /* 0x0000000008007343 */ /* 0x002fea0003c00000 */
.L_x_49:
[----:B------:R-:W0:Y:S01]  /*2870*/  LDS.U16 R0, [R28+0x10] ;  /* 0x000010001c007984 */ /* 0x000e220000000400 */
[----:B------:R-:W-:Y:S01]  /*2880*/  VIADD R16, R2, 0x1 ;  /* 0x0000000102107836 */ /* 0x000fe20000000000 */
[----:B------:R1:W2:Y:S01]  /*2890*/  LDC.64 R8, c[0x4][R26] ;  /* 0x010000001a087b82 */ /* 0x0002a20000000a00 */
[----:B------:R-:W-:Y:S01]  /*28a0*/  IMAD.MOV.U32 R17, RZ, RZ, RZ ;  /* 0x000000ffff117224 */ /* 0x000fe200078e00ff */
[----:B------:R-:W3:Y:S01]  /*28b0*/  LDCU.64 UR4, c[0x4][0x18] ;  /* 0x01000300ff0477ac */ /* 0x000ee20008000a00 */
[----:B------:R-:W-:Y:S01]  /*28c0*/  IMAD.U32 R6, RZ, RZ, UR40 ;  /* 0x00000028ff067e24 */ /* 0x000fe2000f8e00ff */
[----:B------:R-:W-:Y:S02]  /*28d0*/  MOV R7, UR42 ;  /* 0x0000002a00077c02 */ /* 0x000fe40008000f00 */
[----:B------:R1:W-:Y:S01]  /*28e0*/  STL.64 [R27], R16 ;  /* 0x000000101b007387 */ /* 0x0003e20000100a00 */
[----:B---3--:R-:W-:Y:S01]  /*28f0*/  MOV R4, UR4 ;  /* 0x0000000400047c02 */ /* 0x008fe20008000f00 */
[----:B------:R-:W-:Y:S01]  /*2900*/  IMAD.U32 R5, RZ, RZ, UR5 ;  /* 0x00000005ff057e24 */ /* 0x000fe2000f8e00ff */
[----:B0-----:R-:W0:Y:S02]  /*2910*/  F2I.F16.TRUNC.NTZ R0, R0 ;  /* 0x0000000000007305 */ /* 0x001e24000010f100 */
[----:B0-2---:R1:W-:Y:S04]  /*2920*/  STL [R27+0x8], R0 ;  /* 0x000008001b007387 */ /* 0x0053e80000100800 */
[----:B------:R-:W-:-:S07]  /*2930*/  LEPC R20, `(.L_x_50) ;  /* 0x000000001014794e */ /* 0x000fce0000000000 */
[----:B-1----:R-:W-:Y:S05]  /*2940*/  CALL.ABS.NOINC R8 ;  /* 0x0000000008007343 */ /* 0x002fea0003c00000 */
.L_x_50:
        /* <DEDUP_REMOVED lines=13> */
.L_x_51:
        /* <DEDUP_REMOVED lines=13> */
.L_x_52:
        /* <DEDUP_REMOVED lines=13> */
.L_x_53:
        /* <DEDUP_REMOVED lines=13> */
.L_x_54:
        /* <DEDUP_REMOVED lines=13> */
.L_x_55:
        /* <DEDUP_REMOVED lines=13> */
.L_x_56:
        /* <DEDUP_REMOVED lines=13> */
.L_x_57:
[----:B------:R0:W1:Y:S01]  /*2f00*/  LDC.64 R8, c[0x4][R26] ;  /* 0x010000001a087b82 */ /* 0x0000620000000a00 */
[----:B------:R-:W2:Y:S01]  /*2f10*/  LDCU.64 UR4, c[0x4][0x8] ;  /* 0x01000100ff0477ac */ /* 0x000ea20008000a00 */
[----:B------:R-:W-:Y:S02]  /*2f20*/  CS2R R6, SRZ ;  /* 0x0000000000067805 */ /* 0x000fe4000001ff00 */
[----:B--2---:R-:W-:Y:S01]  /*2f30*/  MOV R4, UR4 ;  /* 0x0000000400047c02 */ /* 0x004fe20008000f00 */
[----:B0-----:R-:W-:-:S07]  /*2f40*/  IMAD.U32 R5, RZ, RZ, UR5 ;  /* 0x00000005ff057e24 */ /* 0x001fce000f8e00ff */
[----:B------:R-:W-:-:S07]  /*2f50*/  LEPC R20, `(.L_x_58) ;  /* 0x000000001014794e */ /* 0x000fce0000000000 */
[----:B-1----:R-:W-:Y:S05]  /*2f60*/  CALL.ABS.NOINC R8 ;  /* 0x0000000008007343 */ /* 0x002fea0003c00000 */
.L_x_58:
[----:B------:R-:W0:Y:S01]  /*2f70*/  LDS.U16 R0, [R28+0x20] ;  /* 0x000020001c007984 */ /* 0x000e220000000400 */
[----:B------:R-:W-:Y:S01]  /*2f80*/  VIADD R16, R2, 0x2 ;  /* 0x0000000202107836 */ /* 0x000fe20000000000 */
[----:B------:R-:W-:Y:S01]  /*2f90*/  MOV R17, RZ ;  /* 0x000000ff00117202 */ /* 0x000fe20000000f00 */
        /* <DEDUP_REMOVED lines=11> */
.L_x_59:
        /* <DEDUP_REMOVED lines=13> */
.L_x_60:
        /* <DEDUP_REMOVED lines=13> */
.L_x_61:
        /* <DEDUP_REMOVED lines=13> */
.L_x_62:
        /* <DEDUP_REMOVED lines=13> */
.L_x_63:
        /* <DEDUP_REMOVED lines=13> */
.L_x_64:
        /* <DEDUP_REMOVED lines=13> */
.L_x_65:
        /* <DEDUP_REMOVED lines=13> */
.L_x_66:
[----:B------:R0:W1:Y:S01]  /*3600*/  LDC.64 R8, c[0x4][R26] ;  /* 0x010000001a087b82 */ /* 0x0000620000000a00 */
[----:B------:R-:W2:Y:S01]  /*3610*/  LDCU.64 UR4, c[0x4][0x8] ;  /* 0x01000100ff0477ac */ /* 0x000ea20008000a00 */
[----:B------:R-:W-:Y:S01]  /*3620*/  CS2R R6, SRZ ;  /* 0x0000000000067805 */ /* 0x000fe2000001ff00 */
[----:B--2---:R-:W-:Y:S02]  /*3630*/  IMAD.U32 R4, RZ, RZ, UR4 ;  /* 0x00000004ff047e24 */ /* 0x004fe4000f8e00ff */
[----:B0-----:R-:W-:-:S07]  /*3640*/  IMAD.U32 R5, RZ, RZ, UR5 ;  /* 0x00000005ff057e24 */ /* 0x001fce000f8e00ff */
[----:B------:R-:W-:-:S07]  /*3650*/  LEPC R20, `(.L_x_67) ;  /* 0x000000001014794e */ /* 0x000fce0000000000 */
[----:B-1----:R-:W-:Y:S05]  /*3660*/  CALL.ABS.NOINC R8 ;  /* 0x0000000008007343 */ /* 0x002fea0003c00000 */
.L_x_67:
[----:B------:R-:W0:Y:S01]  /*3670*/  LDS.U16 R0, [R28+0x30] ;  /* 0x000030001c007984 */ /* 0x000e220000000400 */
        /* <DEDUP_REMOVED lines=13> */
.L_x_68:
        /* <DEDUP_REMOVED lines=13> */
.L_x_69:
[----:B------:R-:W0:Y:S01]  /*3820*/  LDS.U16 R0, [R28+0x34] ;  /* 0x000034001c007984 */ /* 0x000e220000000400 */
[----:B------:R-:W-:Y:S01]  /*3830*/  MOV R17, 0x2 ;  /* 0x0000000200117802 */ /* 0x000fe20000000f00 */
[----:B------:R1:W2:Y:S01]  /*3840*/  LDC.64 R8, c[0x4][R26] ;  /* 0x010000001a087b82 */ /* 0x0002a20000000a00 */
[----:B------:R-:W3:Y:S01]  /*3850*/  LDCU.64 UR4, c[0x4][0x18] ;  /* 0x01000300ff0477ac */ /* 0x000ee20008000a00 */
[----:B------:R-:W-:Y:S01]  /*3860*/  IMAD.U32 R6, RZ, RZ, UR40 ;  /* 0x00000028ff067e24 */ /* 0x000fe2000f8e00ff */
[----:B------:R-:W-:Y:S01]  /*3870*/  MOV R7, UR42 ;  /* 0x0000002a00077c02 */ /* 0x000fe20008000f00 */
[----:B------:R1:W-:Y:S01]  /*3880*/  STL.64 [R27], R16 ;  /* 0x000000101b007387 */ /* 0x0003e20000100a00 */
[----:B---3--:R-:W-:Y:S01]  /*3890*/  IMAD.U32 R4, RZ, RZ, UR4 ;  /* 0x00000004ff047e24 */ /* 0x008fe2000f8e00ff */
[----:B------:R-:W-:Y:S01]  /*38a0*/  MOV R5, UR5 ;  /* 0x0000000500057c02 */ /* 0x000fe20008000f00 */
[----:B0-----:R-:W0:Y:S02]  /*38b0*/  F2I.F16.TRUNC.NTZ R0, R0 ;  /* 0x0000000000007305 */ /* 0x001e24000010f100 */
[----:B0-2---:R1:W-:Y:S04]  /*38c0*/  STL [R27+0x8], R0 ;  /* 0x000008001b007387 */ /* 0x0053e80000100800 */
[----:B------:R-:W-:-:S07]  /*38d0*/  LEPC R20, `(.L_x_70) ;  /* 0x000000001014794e */ /* 0x000fce0000000000 */
[----:B-1----:R-:W-:Y:S05]  /*38e0*/  CALL.ABS.NOINC R8 ;  /* 0x0000000008007343 */ /* 0x002fea0003c00000 */
.L_x_70:
[----:B------:R-:W0:Y:S01]  /*38f0*/  LDS.U16 R0, [R28+0x36] ;  /* 0x000036001c007984 */ /* 0x000e220000000400 */
[----:B------:R-:W-:Y:S01]  /*3900*/  IMAD.MOV.U32 R17, RZ, RZ, 0x3 ;  /* 0x00000003ff117424 */ /* 0x000fe200078e00ff */
[----:B------:R1:W2:Y:S01]  /*3910*/  LDC.64 R8, c[0x4][R26] ;  /* 0x010000001a087b82 */ /* 0x0002a20000000a00 */
[----:B------:R-:W3:Y:S01]  /*3920*/  LDCU.64 UR4, c[0x4][0x18] ;  /* 0x01000300ff0477ac */ /* 0x000ee20008000a00 */
[----:B------:R-:W-:Y:S01]  /*3930*/  MOV R6, UR40 ;  /* 0x0000002800067c02 */ /* 0x000fe20008000f00 */
[----:B------:R-:W-:Y:S01]  /*3940*/  IMAD.U32 R7, RZ, RZ, UR42 ;  /* 0x0000002aff077e24 */ /* 0x000fe2000f8e00ff */
[----:B------:R1:W-:Y:S01]  /*3950*/  STL.64 [R27], R16 ;  /* 0x000000101b007387 */ /* 0x0003e20000100a00 */
[----:B---3--:R-:W-:Y:S01]  /*3960*/  MOV R4, UR4 ;  /* 0x0000000400047c02 */ /* 0x008fe20008000f00 */
[----:B------:R-:W-:Y:S01]  /*3970*/  IMAD.U32 R5, RZ, RZ, UR5 ;  /* 0x00000005ff057e24 */ /* 0x000fe2000f8e00ff */
[----:B0-----:R-:W0:Y:S02]  /*3980*/  F2I.F16.TRUNC.NTZ R0, R0 ;  /* 0x0000000000007305 */ /* 0x001e24000010f100 */
[----:B0-2---:R1:W-:Y:S04]  /*3990*/  STL [R27+0x8], R0 ;  /* 0x000008001b007387 */ /* 0x0053e80000100800 */
[----:B------:R-:W-:-:S07]  /*39a0*/  LEPC R20, `(.L_x_71) ;  /* 0x000000001014794e */ /* 0x000fce0000000000 */
[----:B-1----:R-:W-:Y:S05]  /*39b0*/  CALL.ABS.NOINC R8 ;  /* 0x0000000008007343 */ /* 0x002fea0003c00000 */
.L_x_71:
        /* <DEDUP_REMOVED lines=13> */
.L_x_72:
        /* <DEDUP_REMOVED lines=13> */
.L_x_73:
        /* <DEDUP_REMOVED lines=13> */
.L_x_74:
        /* <DEDUP_REMOVED lines=13> */
.L_x_75:
[----:B------:R-:W0:Y:S01]  /*3d00*/  LDC.64 R26, c[0x4][R26] ;  /* 0x010000001a1a7b82 */ /* 0x000e220000000a00 */
[----:B------:R-:W1:Y:S01]  /*3d10*/  LDCU.64 UR4, c[0x4][0x8] ;  /* 0x01000100ff0477ac */ /* 0x000e620008000a00 */
[----:B------:R-:W-:Y:S02]  /*3d20*/  CS2R R6, SRZ ;  /* 0x0000000000067805 */ /* 0x000fe4000001ff00 */
[----:B-1----:R-:W-:Y:S01]  /*3d30*/  MOV R4, UR4 ;  /* 0x0000000400047c02 */ /* 0x002fe20008000f00 */
[----:B------:R-:W-:-:S07]  /*3d40*/  IMAD.U32 R5, RZ, RZ, UR5 ;  /* 0x00000005ff057e24 */ /* 0x000fce000f8e00ff */
[----:B------:R-:W-:-:S07]  /*3d50*/  LEPC R20, `(.L_x_76) ;  /* 0x000000001014794e */ /* 0x000fce0000000000 */
[----:B0-----:R-:W-:Y:S05]  /*3d60*/  CALL.ABS.NOINC R26 ;  /* 0x000000001a007343 */ /* 0x001fea0003c00000 */
.L_x_76:
[----:B------:R-:W-:-:S04]  /*3d70*/  IADD3 R2, PT, PT, R2, 0x4, RZ ;  /* 0x0000000402027810 */ /* 0x000fc80007ffe0ff */
[----:B------:R-:W-:-:S13]  /*3d80*/  ISETP.NE.AND P0, PT, R2, 0x10, PT ;  /* 0x000000100200780c */ /* 0x000fda0003f05270 */
[----:B------:R-:W-:Y:S05]  /*3d90*/  @P0 BRA `(.L_x_77) ;  /* 0xffffffe000d80947 */ /* 0x000fea000383ffff */
.L_x_39:
[----:B------:R-:W-:Y:S05]  /*3da0*/  BSYNC.RECONVERGENT B6 ;  /* 0x0000000000067941 */ /* 0x000fea0003800200 */
.L_x_38:
[----:B0-----:R-:W0:Y:S01]  /*3db0*/  S2R R6, SR_CgaCtaId ;  /* 0x0000000000067919 */ /* 0x001e220000008800 */
[--C-:B------:R-:W-:Y:S01]  /*3dc0*/  SHF.R.U32.HI R0, RZ, 0x4, R25.reuse ;  /* 0x00000004ff007819 */ /* 0x100fe20000011619 */
[C---:B------:R-:W-:Y:S01]  /*3dd0*/  IMAD.SHL.U32 R2, R25.reuse, 0x20, RZ ;  /* 0x0000002019027824 */ /* 0x040fe200078e00ff */
[----:B------:R-:W-:Y:S01]  /*3de0*/  SHF.R.U32.HI R3, RZ, 0x2, R25 ;  /* 0x00000002ff037819 */ /* 0x000fe20000011619 */
[----:B------:R-:W-:Y:S05]  /*3df0*/  WARPSYNC.ALL ;  /* 0x0000000000007948 */ /* 0x000fea0003800000 */
[----:B------:R-:W-:Y:S02]  /*3e00*/  MOV R4, 0x400 ;  /* 0x0000040000047802 */ /* 0x000fe40000000f00 */
[----:B------:R-:W-:Y:S01]  /*3e10*/  LOP3.LUT R3, R0, R3, RZ, 0x3c, !PT ;  /* 0x0000000300037212 */ /* 0x000fe200078e3cff */
[----:B------:R-:W-:Y:S01]  /*3e20*/  IMAD.SHL.U32 R0, R25, 0x10, RZ ;  /* 0x0000001019007824 */ /* 0x000fe200078e00ff */
[----:B------:R-:W-:-:S02]  /*3e30*/  IADD3 R5, PT, PT, R4, 0x200, RZ ;  /* 0x0000020004057810 */ /* 0x000fc40007ffe0ff */
[----:B------:R-:W-:Y:S02]  /*3e40*/  SHF.L.U32 R3, R3, 0x4, RZ ;  /* 0x0000000403037819 */ /* 0x000fe400000006ff */
[----:B------:R-:W-:Y:S02]  /*3e50*/  LOP3.LUT R0, R0, 0xf0, RZ, 0xc0, !PT ;  /* 0x000000f000007812 */ /* 0x000fe400078ec0ff */
[----:B------:R-:W-:Y:S02]  /*3e60*/  LOP3.LUT R2, R2, 0x1e0, RZ, 0xc0, !PT ;  /* 0x000001e002027812 */ /* 0x000fe400078ec0ff */
[----:B------:R-:W-:Y:S02]  /*3e70*/  LOP3.LUT R3, R3, 0x10, RZ, 0xc0, !PT ;  /* 0x0000001003037812 */ /* 0x000fe400078ec0ff */
[C---:B0-----:R-:W-:Y:S02]  /*3e80*/  LEA R5, R6.reuse, R5, 0x18 ;  /* 0x0000000506057211 */ /* 0x041fe400078ec0ff */
[----:B------:R-:W-:-:S03]  /*3e90*/  LEA R4, R6, R4, 0x18 ;  /* 0x0000000406047211 */ /* 0x000fc600078ec0ff */
[----:B------:R-:W-:Y:S01]  /*3ea0*/  IMAD.IADD R0, R5, 0x1, R0 ;  /* 0x0000000105007824 */ /* 0x000fe200078e0200 */
[----:B------:R-:W-:Y:S01]  /*3eb0*/  IADD3 R2, PT, PT, R3, R4, R2 ;  /* 0x0000000403027210 */ /* 0x000fe20007ffe002 */
[----:B------:R-:W-:Y:S01]  /*3ec0*/  BAR.SYNC.DEFER_BLOCKING 0x0 ;  /* 0x0000000000007b1d */ /* 0x000fe20000010000 */
[----:B------:R-:W-:-:S04]  /*3ed0*/  UIADD3 UR38, UPT, UPT, UR38, 0x1, URZ ;  /* 0x0000000126267890 */ /* 0x000fc8000fffe0ff */
[----:B------:R-:W-:Y:S01]  /*3ee0*/  UISETP.NE.AND UP0, UPT, UR38, UR41, UPT ;  /* 0x000000292600728c */ /* 0x000fe2000bf05270 */
[----:B------:R-:W-:Y:S04]  /*3ef0*/  LDSM.16.MT88.2 R8, [R0] ;  /* 0x000000000008783b */ /* 0x000fe80000004100 */
[----:B------:R-:W0:Y:S02]  /*3f00*/  LDSM.16.M88.4 R4, [R2] ;  /* 0x000000000204783b */ /* 0x000e240000000200 */
[----:B0-----:R-:W-:Y:S01]  /*3f10*/  HMMA.16816.F16 R18, R4, R8, R18 ;  /* 0x000000080412723c */ /* 0x001fe20000000812 */
[----:B------:R-:W-:Y:S06]  /*3f20*/  BAR.SYNC.DEFER_BLOCKING 0x0 ;  /* 0x0000000000007b1d */ /* 0x000fec0000010000 */
[----:B------:R-:W-:-:S13]  /*3f30*/  BRA.U UP0, `(.L_x_78) ;  /* 0xffffffc100b47547 */ /* 0x000fda000b83ffff */
.L_x_0:
[----:B------:R-:W1:Y:S01]  /*3f40*/  S2UR UR4, SR_CTAID.Y ;  /* 0x00000000000479c3 */ /* 0x000e620000002600 */
[C---:B------:R-:W-:Y:S02]  /*3f50*/  SHF.L.U32 R0, R25.reuse, 0x1, RZ ;  /* 0x0000000119007819 */ /* 0x040fe400000006ff */
[----:B------:R-:W-:Y:S02]  /*3f60*/  LOP3.LUT R25, R25, 0x1f, RZ, 0xc0, !PT ;  /* 0x0000001f19197812 */ /* 0x000fe400078ec0ff */
[----:B------:R-:W-:-:S03]  /*3f70*/  LOP3.LUT R2, R0, 0x6, RZ, 0xc0, !PT ;  /* 0x0000000600027812 */ /* 0x000fc600078ec0ff */
[----:B------:R-:W2:Y:S02]  /*3f80*/  LDC R6, c[0x0][0x39c] ;  /* 0x0000e700ff067b82 */ /* 0x000ea40000000800 */
[----:B------:R-:W-:-:S06]  /*3f90*/  VIADD R3, R2, UR39 ;  /* 0x0000002702037c36 */ /* 0x000fcc0008000000 */
[----:B------:R-:W3:Y:S01]  /*3fa0*/  LDC.64 R4, c[0x0][0x390] ;  /* 0x0000e400ff047b82 */ /* 0x000ee20000000a00 */
[----:B-1----:R-:W-:-:S06]  /*3fb0*/  USHF.L.U32 UR4, UR4, 0x4, URZ ;  /* 0x0000000404047899 */ /* 0x002fcc00080006ff */
[----:B------:R-:W-:-:S05]  /*3fc0*/  LEA.HI R0, R25, UR4, RZ, 0x1e ;  /* 0x0000000419007c11 */ /* 0x000fca000f8ff0ff */
[----:B--2---:R-:W-:-:S05]  /*3fd0*/  IMAD R3, R0, R6, R3 ;  /* 0x0000000600037224 */ /* 0x004fca00078e0203 */
[----:B------:R-:W-:Y:S01]  /*3fe0*/  LEA R7, R6, R3, 0x3 ;  /* 0x0000000306077211 */ /* 0x000fe200078e18ff */
[----:B---3--:R-:W-:-:S04]  /*3ff0*/  IMAD.WIDE R2, R3, 0x2, R4 ;  /* 0x0000000203027825 */ /* 0x008fc800078e0204 */
[----:B------:R-:W-:Y:S01]  /*4000*/  IMAD.WIDE R4, R7, 0x2, R4 ;  /* 0x0000000207047825 */ /* 0x000fe200078e0204 */
[----:B0-----:R-:W-:Y:S04]  /*4010*/  STG.E desc[UR36][R2.64], R18 ;  /* 0x0000001202007986 */ /* 0x001fe8000c101924 */
[----:B------:R-:W-:Y:S01]  /*4020*/  STG.E desc[UR36][R4.64], R19 ;  /* 0x0000001304007986 */ /* 0x000fe2000c101924 */
[----:B------:R-:W-:Y:S05]  /*4030*/  EXIT ;  /* 0x000000000000794d */ /* 0x000fea0003800000 */
.L_x_79:
[----:B------:R-:W-:-:S00]  /*4040*/  BRA `(.L_x_79) ;  /* 0xfffffffc00fc7947 */ /* 0x000fc0000383ffff */
[----:B------:R-:W-:-:S00]  /*4050*/  NOP ;  /* 0x0000000000007918 */ /* 0x000fc00000000000 */
        /* <DEDUP_REMOVED lines=10> */
.L_x_80:


//--------------------- .nv.global.init           --------------------------
	.section	.nv.global.init,"aw",@progbits
.nv.global.init:
	.type		$str,@object
	.size		$str,($str$2 - $str)
$str:
        /*0000*/ 	.byte	0x0a, 0x00
	.type		$str$2,@object
	.size		$str$2,($str$1 - $str$2)
$str$2:
        /*0002*/ 	.byte	0x42, 0x5b, 0x25, 0x32, 0x64, 0x5d, 0x5b, 0x25, 0x32, 0x64, 0x5d, 0x3d, 0x25, 0x34, 0x64, 0x2c
        /*0012*/ 	.byte	0x20, 0x00
	.type		$str$1,@object
	.size		$str$1,(.L_1 - $str$1)
$str$1:
        /*0014*/ 	.byte	0x41, 0x5b, 0x25, 0x32, 0x64, 0x5d, 0x5b, 0x25, 0x32, 0x64, 0x5d, 0x3d, 0x25, 0x34, 0x64, 0x2c
        /*0024*/ 	.byte	0x20, 0x00
.L_1:


//--------------------- .nv.shared._Z25mma_simple_swizzle_kernelILi16ELi8ELi16EEvP6__halfS1_S1_iii --------------------------
	.section	.nv.shared._Z25mma_simple_swizzle_kernelILi16ELi8ELi16EEvP6__halfS1_S1_iii,"aw",@nobits
	.sectionflags	@""
	.align	2
.nv.shared._Z25mma_simple_swizzle_kernelILi16ELi8ELi16EEvP6__halfS1_S1_iii:
	.zero		1792


//--------------------- .nv.shared.reserved.0     --------------------------
	.section	.nv.shared.reserved.0,"aw",@nobits
	.weak		__nv_reservedSMEM_offset_0_alias
	.size		__nv_reservedSMEM_offset_0_alias, 0, 64
	.other		__nv_reservedSMEM_offset_0_alias,@"STO_CUDA_RESERVED_SHARED STV_DEFAULT"
__nv_reservedSMEM_offset_0_alias:
	.zero		0
	.zero		64


//--------------------- .nv.constant0._Z25mma_simple_swizzle_kernelILi16ELi8ELi16EEvP6__halfS1_S1_iii --------------------------
	.section	.nv.constant0._Z25mma_simple_swizzle_kernelILi16ELi8ELi16EEvP6__halfS1_S1_iii,"a",@progbits
	.sectionflags	@""
	.align	4
.nv.constant0._Z25mma_simple_swizzle_kernelILi16ELi8ELi16EEvP6__halfS1_S1_iii:
	.zero		932


//--------------------- SYMBOLS --------------------------

	.type		.nv.reservedSmem.offset0,@object
	.size		.nv.reservedSmem.offset0,0x4
	.type		.nv.reservedSmem.cap,@object
	.size		.nv.reservedSmem.cap,0x4
	.type		vprintf,@function
